	.target	sm_90a

	.elftype	@"ET_EXEC"


//--------------------- .note.nv.tkinfo           --------------------------
	.section	.note.nv.tkinfo,"",@"SHT_NOTE"
	.sectionflags	@"SHF_NOTE_NV_TKINFO"
	.tkinfo
        /*0018*/ 	.word	0x00000002
        /*0030*/ 	.string	""
        /*0030*/ 	.string	"ptxas"
        /*0030*/ 	.string	"Cuda compilation tools, release 13.0, V13.0.88"
        /*0030*/ 	.string	"Build cuda_13.0.r13.0/compiler.36424714_0"
        /*0030*/ 	.string	"-arch sm_90a -m 64 "



//--------------------- .note.nv.cuinfo           --------------------------
	.section	.note.nv.cuinfo,"",@"SHT_NOTE"
	.sectionflags	@"SHF_NOTE_NV_CUINFO"
        /*0018*/ 	.short	0x0002
        /*001a*/ 	.short	0x005a
        /*001c*/ 	.short	0x0082
	.zero		2


//--------------------- .nv.info                  --------------------------
	.section	.nv.info,"",@"SHT_CUDA_INFO"
	.align	4


	//----- nvinfo : EIATTR_REGCOUNT
	.align		4
        /*0000*/ 	.byte	0x04, 0x2f
        /*0002*/ 	.short	(.L_15 - .L_14)
	.align		4
.L_14:
        /*0004*/ 	.word	index@(_ZN7cutlass13device_kernelINS_4gemm6kernel13GemmUniversalIN4cute5tupleIJiiiiEEENS1_10collective13CollectiveMmaINS1_34MainloopSm90TmaGmmaWarpSpecializedILi5ENS5_IJNS4_1CILi2EEENSA_ILi1EEESC_EEENS1_35KernelTmaWarpSpecializedCooperativeEEENS5_IJNSA_ILi128EEENSA_ILi256EEENSA_ILi64EEEEEENS_10tfloat32_tENS5_IJlSC_lEEESK_SL_NS4_8TiledMMAINS4_8MMA_AtomIJNS4_4SM904GMMA30MMA_64x256x8_F32TF32TF32_SS_TNILNSP_7ScaleInE1ELSR_1EEEEEENS4_6LayoutISD_NS5_IJSC_NSA_ILi0EEESV_EEEEENS5_IJNS4_10UnderscoreESY_SY_EEEEENS4_13SM90_TMA_LOADENS4_14ComposedLayoutINS4_7SwizzleILi3ELi4ELi3EEENS4_18smem_ptr_flag_bitsILi32EEENSU_INS5_IJNSA_ILi8EEENSA_ILi32EEEEEENS5_IJS18_SC_EEEEEEEvNS4_8identityENS4_23SM90_TMA_LOAD_MULTICASTES1C_vS1D_EENS_8epilogue10collective6detail29Sm90TmaWarpSpecializedAdapterINS1H_15DefaultEpilogueISK_SL_SL_NS1G_6thread17LinearCombinationISK_Li1EffLNS1L_9ScaleType4KindE0ELNS_15FloatRoundStyleE2ESK_EENS1_15EpilogueDefaultEEEEEvvEEEEvNT_6ParamsE)
        /*0008*/ 	.word	0x000000a8


	//----- nvinfo : EIATTR_FRAME_SIZE
	.align		4
.L_15:
        /*000c*/ 	.byte	0x04, 0x11
        /*000e*/ 	.short	(.L_17 - .L_16)
	.align		4
.L_16:
        /*0010*/ 	.word	index@(_ZN7cutlass13device_kernelINS_4gemm6kernel13GemmUniversalIN4cute5tupleIJiiiiEEENS1_10collective13CollectiveMmaINS1_34MainloopSm90TmaGmmaWarpSpecializedILi5ENS5_IJNS4_1CILi2EEENSA_ILi1EEESC_EEENS1_35KernelTmaWarpSpecializedCooperativeEEENS5_IJNSA_ILi128EEENSA_ILi256EEENSA_ILi64EEEEEENS_10tfloat32_tENS5_IJlSC_lEEESK_SL_NS4_8TiledMMAINS4_8MMA_AtomIJNS4_4SM904GMMA30MMA_64x256x8_F32TF32TF32_SS_TNILNSP_7ScaleInE1ELSR_1EEEEEENS4_6LayoutISD_NS5_IJSC_NSA_ILi0EEESV_EEEEENS5_IJNS4_10UnderscoreESY_SY_EEEEENS4_13SM90_TMA_LOADENS4_14ComposedLayoutINS4_7SwizzleILi3ELi4ELi3EEENS4_18smem_ptr_flag_bitsILi32EEENSU_INS5_IJNSA_ILi8EEENSA_ILi32EEEEEENS5_IJS18_SC_EEEEEEEvNS4_8identityENS4_23SM90_TMA_LOAD_MULTICASTES1C_vS1D_EENS_8epilogue10collective6detail29Sm90TmaWarpSpecializedAdapterINS1H_15DefaultEpilogueISK_SL_SL_NS1G_6thread17LinearCombinationISK_Li1EffLNS1L_9ScaleType4KindE0ELNS_15FloatRoundStyleE2ESK_EENS1_15EpilogueDefaultEEEEEvvEEEEvNT_6ParamsE)
        /*0014*/ 	.word	0x00000000


	//----- nvinfo : EIATTR_MIN_STACK_SIZE
	.align		4
.L_17:
        /*0018*/ 	.byte	0x04, 0x12
        /*001a*/ 	.short	(.L_19 - .L_18)
	.align		4
.L_18:
        /*001c*/ 	.word	index@(_ZN7cutlass13device_kernelINS_4gemm6kernel13GemmUniversalIN4cute5tupleIJiiiiEEENS1_10collective13CollectiveMmaINS1_34MainloopSm90TmaGmmaWarpSpecializedILi5ENS5_IJNS4_1CILi2EEENSA_ILi1EEESC_EEENS1_35KernelTmaWarpSpecializedCooperativeEEENS5_IJNSA_ILi128EEENSA_ILi256EEENSA_ILi64EEEEEENS_10tfloat32_tENS5_IJlSC_lEEESK_SL_NS4_8TiledMMAINS4_8MMA_AtomIJNS4_4SM904GMMA30MMA_64x256x8_F32TF32TF32_SS_TNILNSP_7ScaleInE1ELSR_1EEEEEENS4_6LayoutISD_NS5_IJSC_NSA_ILi0EEESV_EEEEENS5_IJNS4_10UnderscoreESY_SY_EEEEENS4_13SM90_TMA_LOADENS4_14ComposedLayoutINS4_7SwizzleILi3ELi4ELi3EEENS4_18smem_ptr_flag_bitsILi32EEENSU_INS5_IJNSA_ILi8EEENSA_ILi32EEEEEENS5_IJS18_SC_EEEEEEEvNS4_8identityENS4_23SM90_TMA_LOAD_MULTICASTES1C_vS1D_EENS_8epilogue10collective6detail29Sm90TmaWarpSpecializedAdapterINS1H_15DefaultEpilogueISK_SL_SL_NS1G_6thread17LinearCombinationISK_Li1EffLNS1L_9ScaleType4KindE0ELNS_15FloatRoundStyleE2ESK_EENS1_15EpilogueDefaultEEEEEvvEEEEvNT_6ParamsE)
        /*0020*/ 	.word	0x00000000
.L_19:


//--------------------- .nv.compat                --------------------------
	.section	.nv.compat,"",@"SHT_CUDA_COMPAT_INFO"
	.align	4
        /*0000*/ 	.byte	0x02, 0x09, 0x01, 0x00, 0x02, 0x02, 0x04, 0x00, 0x02, 0x05, 0x05, 0x00, 0x03, 0x07, 0x01, 0x01
        /*0010*/ 	.byte	0x02, 0x03, 0x01, 0x00, 0x02, 0x06, 0x01, 0x00, 0x04, 0x0b, 0x08, 0x00, 0x00, 0x00, 0x00, 0x00
        /*0020*/ 	.byte	0x00, 0x00, 0x00, 0x00


//--------------------- .nv.info._ZN7cutlass13device_kernelINS_4gemm6kernel13GemmUniversalIN4cute5tupleIJiiiiEEENS1_10collective13CollectiveMmaINS1_34MainloopSm90TmaGmmaWarpSpecializedILi5ENS5_IJNS4_1CILi2EEENSA_ILi1EEESC_EEENS1_35KernelTmaWarpSpecializedCooperativeEEENS5_IJNSA_ILi128EEENSA_ILi256EEENSA_ILi64EEEEEENS_10tfloat32_tENS5_IJlSC_lEEESK_SL_NS4_8TiledMMAINS4_8MMA_AtomIJNS4_4SM904GMMA30MMA_64x256x8_F32TF32TF32_SS_TNILNSP_7ScaleInE1ELSR_1EEEEEENS4_6LayoutISD_NS5_IJSC_NSA_ILi0EEESV_EEEEENS5_IJNS4_10UnderscoreESY_SY_EEEEENS4_13SM90_TMA_LOADENS4_14ComposedLayoutINS4_7SwizzleILi3ELi4ELi3EEENS4_18smem_ptr_flag_bitsILi32EEENSU_INS5_IJNSA_ILi8EEENSA_ILi32EEEEEENS5_IJS18_SC_EEEEEEEvNS4_8identityENS4_23SM90_TMA_LOAD_MULTICASTES1C_vS1D_EENS_8epilogue10collective6detail29Sm90TmaWarpSpecializedAdapterINS1H_15DefaultEpilogueISK_SL_SL_NS1G_6thread17LinearCombinationISK_Li1EffLNS1L_9ScaleType4KindE0ELNS_15FloatRoundStyleE2ESK_EENS1_15EpilogueDefaultEEEEEvvEEEEvNT_6ParamsE --------------------------
	.section	.nv.info._ZN7cutlass13device_kernelINS_4gemm6kernel13GemmUniversalIN4cute5tupleIJiiiiEEENS1_10collective13CollectiveMmaINS1_34MainloopSm90TmaGmmaWarpSpecializedILi5ENS5_IJNS4_1CILi2EEENSA_ILi1EEESC_EEENS1_35KernelTmaWarpSpecializedCooperativeEEENS5_IJNSA_ILi128EEENSA_ILi256EEENSA_ILi64EEEEEENS_10tfloat32_tENS5_IJlSC_lEEESK_SL_NS4_8TiledMMAINS4_8MMA_AtomIJNS4_4SM904GMMA30MMA_64x256x8_F32TF32TF32_SS_TNILNSP_7ScaleInE1ELSR_1EEEEEENS4_6LayoutISD_NS5_IJSC_NSA_ILi0EEESV_EEEEENS5_IJNS4_10UnderscoreESY_SY_EEEEENS4_13SM90_TMA_LOADENS4_14ComposedLayoutINS4_7SwizzleILi3ELi4ELi3EEENS4_18smem_ptr_flag_bitsILi32EEENSU_INS5_IJNSA_ILi8EEENSA_ILi32EEEEEENS5_IJS18_SC_EEEEEEEvNS4_8identityENS4_23SM90_TMA_LOAD_MULTICASTES1C_vS1D_EENS_8epilogue10collective6detail29Sm90TmaWarpSpecializedAdapterINS1H_15DefaultEpilogueISK_SL_SL_NS1G_6thread17LinearCombinationISK_Li1EffLNS1L_9ScaleType4KindE0ELNS_15FloatRoundStyleE2ESK_EENS1_15EpilogueDefaultEEEEEvvEEEEvNT_6ParamsE,"",@"SHT_CUDA_INFO"
	.sectionflags	@""
	.align	4


	//----- nvinfo : EIATTR_CUDA_API_VERSION
	.align		4
        /*0000*/ 	.byte	0x04, 0x37
        /*0002*/ 	.short	(.L_21 - .L_20)
.L_20:
        /*0004*/ 	.word	0x00000082


	//----- nvinfo : EIATTR_KPARAM_INFO
	.align		4
.L_21:
        /*0008*/ 	.byte	0x04, 0x17
        /*000a*/ 	.short	(.L_23 - .L_22)
.L_22:
        /*000c*/ 	.word	0x00000000
        /*0010*/ 	.short	0x0000
        /*0012*/ 	.short	0x0070
        /*0014*/ 	.byte	0x00, 0xf0, 0x01, 0x10


	//----- nvinfo : EIATTR_SPARSE_MMA_MASK
	.align		4
.L_23:
        /*0018*/ 	.byte	0x03, 0x50
        /*001a*/ 	.short	0x0000


	//----- nvinfo : EIATTR_MAXREG_COUNT
	.align		4
        /*001c*/ 	.byte	0x03, 0x1b
        /*001e*/ 	.short	0x00a8


	//----- nvinfo : EIATTR_NUM_BARRIERS
	.align		4
        /*0020*/ 	.byte	0x02, 0x4c
        /*0022*/ 	.byte	0x01
	.zero		1


	//----- nvinfo : EIATTR_EXTERNS
	.align		4
        /*0024*/ 	.byte	0x04, 0x0f
        /*0026*/ 	.short	(.L_25 - .L_24)


	//   ....[0]....
	.align		4
.L_24:
        /*0028*/ 	.word	index@(__assertfail)


	//----- nvinfo : EIATTR_MERCURY_ISA_VERSION
	.align		4
.L_25:
        /*002c*/ 	.byte	0x03, 0x5f
        /*002e*/ 	.short	0x0101


	//----- nvinfo : EIATTR_INT_WARP_WIDE_INSTR_OFFSETS
	.align		4
        /*0030*/ 	.byte	0x04, 0x31
        /*0032*/ 	.short	(.L_27 - .L_26)


	//   ....[0]....
.L_26:
        /*0034*/ 	.word	0x000004a0


	//   ....[1]....
        /*0038*/ 	.word	0x000004d0


	//   ....[2]....
        /*003c*/ 	.word	0x00000690


	//----- nvinfo : EIATTR_COOP_GROUP_MASK_REGIDS
	.align		4
.L_27:
        /*0040*/ 	.byte	0x04, 0x29
        /*0042*/ 	.short	(.L_29 - .L_28)


	//   ....[0]....
.L_28:
        /*0044*/ 	.word	0xffffffff


	//   ....[1]....
        /*0048*/ 	.word	0xffffffff


	//   ....[2]....
        /*004c*/ 	.word	0xffffffff


	//   ....[3]....
        /*0050*/ 	.word	0xffffffff


	//   ....[4]....
        /*0054*/ 	.word	0xffffffff


	//   ....[5]....
        /*0058*/ 	.word	0xffffffff


	//----- nvinfo : EIATTR_COOP_GROUP_INSTR_OFFSETS
	.align		4
.L_29:
        /*005c*/ 	.byte	0x04, 0x28
        /*005e*/ 	.short	(.L_31 - .L_30)


	//   ....[0]....
.L_30:
        /*0060*/ 	.word	0x00000060


	//   ....[1]....
        /*0064*/ 	.word	0x00000070


	//   ....[2]....
        /*0068*/ 	.word	0x00000130


	//   ....[3]....
        /*006c*/ 	.word	0x000002f0


	//   ....[4]....
        /*0070*/ 	.word	0x00000810


	//   ....[5]....
        /*0074*/ 	.word	0x00001260


	//----- nvinfo : EIATTR_REG_RECONFIG
	.align		4
.L_31:
        /*0078*/ 	.byte	0x01, 0x54
	.zero		2


	//----- nvinfo : EIATTR_SYSCALL_OFFSETS
	.align		4
        /*007c*/ 	.byte	0x04, 0x46
        /*007e*/ 	.short	(.L_33 - .L_32)


	//   ....[0]....
.L_32:
        /*0080*/ 	.word	0x00001420


	//----- nvinfo : EIATTR_MBARRIER_INSTR_OFFSETS
	.align		4
.L_33:
        /*0084*/ 	.byte	0x04, 0x39
        /*0086*/ 	.short	(.L_35 - .L_34)


	//   ....[0]....
.L_34:
        /*0088*/ 	.word	0x00000230
        /*008c*/ 	.word	0x000000ff
        /*0090*/ 	.word	0x00000000
        /*0094*/ 	.short	0x0100
        /*0096*/ 	.byte	0x08
	.zero		1


	//   ....[1]....
        /*0098*/ 	.word	0x00000240
        /*009c*/ 	.word	0x000000ff
        /*00a0*/ 	.word	0x00000028
        /*00a4*/ 	.short	0x0100
        /*00a6*/ 	.byte	0x08
	.zero		1


	//   ....[2]....
        /*00a8*/ 	.word	0x00000250
        /*00ac*/ 	.word	0x000000ff
        /*00b0*/ 	.word	0x00000008
        /*00b4*/ 	.short	0x0100
        /*00b6*/ 	.byte	0x08
	.zero		1


	//   ....[3]....
        /*00b8*/ 	.word	0x00000260
        /*00bc*/ 	.word	0x000000ff
        /*00c0*/ 	.word	0x00000030
        /*00c4*/ 	.short	0x0100
        /*00c6*/ 	.byte	0x08
	.zero		1


	//   ....[4]....
        /*00c8*/ 	.word	0x00000270
        /*00cc*/ 	.word	0x000000ff
        /*00d0*/ 	.word	0x00000010
        /*00d4*/ 	.short	0x0100
        /*00d6*/ 	.byte	0x08
	.zero		1


	//   ....[5]....
        /*00d8*/ 	.word	0x00000280
        /*00dc*/ 	.word	0x000000ff
        /*00e0*/ 	.word	0x00000038
        /*00e4*/ 	.short	0x0100
        /*00e6*/ 	.byte	0x08
	.zero		1


	//   ....[6]....
        /*00e8*/ 	.word	0x00000290
        /*00ec*/ 	.word	0x000000ff
        /*00f0*/ 	.word	0x00000018
        /*00f4*/ 	.short	0x0100
        /*00f6*/ 	.byte	0x08
	.zero		1


	//   ....[7]....
        /*00f8*/ 	.word	0x000002a0
        /*00fc*/ 	.word	0x000000ff
        /*0100*/ 	.word	0x00000040
        /*0104*/ 	.short	0x0100
        /*0106*/ 	.byte	0x08
	.zero		1


	//   ....[8]....
        /*0108*/ 	.word	0x000002b0
        /*010c*/ 	.word	0x000000ff
        /*0110*/ 	.word	0x00000020
        /*0114*/ 	.short	0x0100
        /*0116*/ 	.byte	0x08
	.zero		1


	//   ....[9]....
        /*0118*/ 	.word	0x000002c0
        /*011c*/ 	.word	0x000000ff
        /*0120*/ 	.word	0x00000048
        /*0124*/ 	.short	0x0100
        /*0126*/ 	.byte	0x08
	.zero		1


	//   ....[10]....
        /*0128*/ 	.word	0x00000710
        /*012c*/ 	.word	0x000000ff
        /*0130*/ 	.word	0x00000060
        /*0134*/ 	.short	0x0100
        /*0136*/ 	.byte	0x06
	.zero		1


	//   ....[11]....
        /*0138*/ 	.word	0x000007a0
        /*013c*/ 	.word	0x000000ff
        /*0140*/ 	.word	0x00000068
        /*0144*/ 	.short	0x0100
        /*0146*/ 	.byte	0x06
	.zero		1


	//   ....[12]....
        /*0148*/ 	.word	0x000014e0
        /*014c*/ 	.word	0x00000003
        /*0150*/ 	.word	0x00000000
        /*0154*/ 	.short	0x010a
        /*0156*/ 	.byte	0x3f
	.zero		1


	//   ....[13]....
        /*0158*/ 	.word	0x00001520
        /*015c*/ 	.word	0x00000003
        /*0160*/ 	.word	0x00000000
        /*0164*/ 	.short	0x010a
        /*0166*/ 	.byte	0x3f
	.zero		1


	//   ....[14]....
        /*0168*/ 	.word	0x00001b20
        /*016c*/ 	.word	0x00000005
        /*0170*/ 	.word	0x00000000
        /*0174*/ 	.short	0x010a
        /*0176*/ 	.byte	0x3f
	.zero		1


	//   ....[15]....
        /*0178*/ 	.word	0x00001b60
        /*017c*/ 	.word	0x00000005
        /*0180*/ 	.word	0x00000000
        /*0184*/ 	.short	0x010a
        /*0186*/ 	.byte	0x3f
	.zero		1


	//   ....[16]....
        /*0188*/ 	.word	0x00001ff0
        /*018c*/ 	.word	0x00000005
        /*0190*/ 	.word	0x00000000
        /*0194*/ 	.short	0x0101
        /*0196*/ 	.byte	0x3f
	.zero		1


	//   ....[17]....
        /*0198*/ 	.word	0x00002210
        /*019c*/ 	.word	0x00000003
        /*01a0*/ 	.word	0x00000000
        /*01a4*/ 	.short	0x0101
        /*01a6*/ 	.byte	0x3f
	.zero		1


	//   ....[18]....
        /*01a8*/ 	.word	0x0000aff0
        /*01ac*/ 	.word	0x00000017
        /*01b0*/ 	.word	0x00000028
        /*01b4*/ 	.short	0x010a
        /*01b6*/ 	.byte	0x3f
	.zero		1


	//   ....[19]....
        /*01b8*/ 	.word	0x0000b420
        /*01bc*/ 	.word	0x00000003
        /*01c0*/ 	.word	0x00000068
        /*01c4*/ 	.short	0x0101
        /*01c6*/ 	.byte	0x3f
	.zero		1


	//   ....[20]....
        /*01c8*/ 	.word	0x0000bb80
        /*01cc*/ 	.word	0x00000007
        /*01d0*/ 	.word	0x00000000
        /*01d4*/ 	.short	0x010a
        /*01d6*/ 	.byte	0x3f
	.zero		1


	//   ....[21]....
        /*01d8*/ 	.word	0x0000bc00
        /*01dc*/ 	.word	0x00000008
        /*01e0*/ 	.word	0x00000000
        /*01e4*/ 	.short	0x010a
        /*01e6*/ 	.byte	0x3f
	.zero		1


	//   ....[22]....
        /*01e8*/ 	.word	0x0000bc90
        /*01ec*/ 	.word	0x00000009
        /*01f0*/ 	.word	0x00000000
        /*01f4*/ 	.short	0x010a
        /*01f6*/ 	.byte	0x3f
	.zero		1


	//   ....[23]....
        /*01f8*/ 	.word	0x0000bd20
        /*01fc*/ 	.word	0x00000006
        /*0200*/ 	.word	0x00000000
        /*0204*/ 	.short	0x010a
        /*0206*/ 	.byte	0x3f
	.zero		1


	//   ....[24]....
        /*0208*/ 	.word	0x0000bdb0
        /*020c*/ 	.word	0x00000003
        /*0210*/ 	.word	0x00000000
        /*0214*/ 	.short	0x010a
        /*0216*/ 	.byte	0x3f
	.zero		1


	//   ....[25]....
        /*0218*/ 	.word	0x0000be10
        /*021c*/ 	.word	0x00000003
        /*0220*/ 	.word	0x00000000
        /*0224*/ 	.short	0x010a
        /*0226*/ 	.byte	0x3f
	.zero		1


	//   ....[26]....
        /*0228*/ 	.word	0x0000be60
        /*022c*/ 	.word	0x00000005
        /*0230*/ 	.word	0x00000000
        /*0234*/ 	.short	0x010a
        /*0236*/ 	.byte	0x3f
	.zero		1


	//   ....[27]....
        /*0238*/ 	.word	0x0000bf30
        /*023c*/ 	.word	0x00000017
        /*0240*/ 	.word	0x00000028
        /*0244*/ 	.short	0x010a
        /*0246*/ 	.byte	0x3f
	.zero		1


	//   ....[28]....
        /*0248*/ 	.word	0x0000c000
        /*024c*/ 	.word	0x00000007
        /*0250*/ 	.word	0x00000000
        /*0254*/ 	.short	0x010a
        /*0256*/ 	.byte	0x3f
	.zero		1


	//   ....[29]....
        /*0258*/ 	.word	0x0000c050
        /*025c*/ 	.word	0x00000008
        /*0260*/ 	.word	0x00000000
        /*0264*/ 	.short	0x010a
        /*0266*/ 	.byte	0x3f
	.zero		1


	//   ....[30]....
        /*0268*/ 	.word	0x0000c0a0
        /*026c*/ 	.word	0x00000009
        /*0270*/ 	.word	0x00000000
        /*0274*/ 	.short	0x010a
        /*0276*/ 	.byte	0x3f
	.zero		1


	//   ....[31]....
        /*0278*/ 	.word	0x0000c0f0
        /*027c*/ 	.word	0x00000006
        /*0280*/ 	.word	0x00000000
        /*0284*/ 	.short	0x010a
        /*0286*/ 	.byte	0x3f
	.zero		1


	//----- nvinfo : EIATTR_NUM_MBARRIERS
	.align		4
.L_35:
        /*0288*/ 	.byte	0x03, 0x38
        /*028a*/ 	.short	0x000c


	//----- nvinfo : EIATTR_EXIT_INSTR_OFFSETS
	.align		4
        /*028c*/ 	.byte	0x04, 0x1c
        /*028e*/ 	.short	(.L_37 - .L_36)


	//   ....[0]....
.L_36:
        /*0290*/ 	.word	0x00000970


	//   ....[1]....
        /*0294*/ 	.word	0x00001190


	//   ....[2]....
        /*0298*/ 	.word	0x0000a700


	//   ....[3]....
        /*029c*/ 	.word	0x0000ac60


	//   ....[4]....
        /*02a0*/ 	.word	0x0000be00


	//----- nvinfo : EIATTR_MAX_THREADS
	.align		4
.L_37:
        /*02a4*/ 	.byte	0x04, 0x05
        /*02a6*/ 	.short	(.L_39 - .L_38)
.L_38:
        /*02a8*/ 	.word	0x00000180
        /*02ac*/ 	.word	0x00000001
        /*02b0*/ 	.word	0x00000001


	//----- nvinfo : EIATTR_CRS_STACK_SIZE
	.align		4
.L_39:
        /*02b4*/ 	.byte	0x04, 0x1e
        /*02b6*/ 	.short	(.L_41 - .L_40)
.L_40:
        /*02b8*/ 	.word	0x00000000


	//----- nvinfo : EIATTR_CBANK_PARAM_SIZE
	.align		4
.L_41:
        /*02bc*/ 	.byte	0x03, 0x19
        /*02be*/ 	.short	0x0470


	//----- nvinfo : EIATTR_PARAM_CBANK
	.align		4
        /*02c0*/ 	.byte	0x04, 0x0a
        /*02c2*/ 	.short	(.L_43 - .L_42)
	.align		4
.L_42:
        /*02c4*/ 	.word	index@(.nv.constant0._ZN7cutlass13device_kernelINS_4gemm6kernel13GemmUniversalIN4cute5tupleIJiiiiEEENS1_10collective13CollectiveMmaINS1_34MainloopSm90TmaGmmaWarpSpecializedILi5ENS5_IJNS4_1CILi2EEENSA_ILi1EEESC_EEENS1_35KernelTmaWarpSpecializedCooperativeEEENS5_IJNSA_ILi128EEENSA_ILi256EEENSA_ILi64EEEEEENS_10tfloat32_tENS5_IJlSC_lEEESK_SL_NS4_8TiledMMAINS4_8MMA_AtomIJNS4_4SM904GMMA30MMA_64x256x8_F32TF32TF32_SS_TNILNSP_7ScaleInE1ELSR_1EEEEEENS4_6LayoutISD_NS5_IJSC_NSA_ILi0EEESV_EEEEENS5_IJNS4_10UnderscoreESY_SY_EEEEENS4_13SM90_TMA_LOADENS4_14ComposedLayoutINS4_7SwizzleILi3ELi4ELi3EEENS4_18smem_ptr_flag_bitsILi32EEENSU_INS5_IJNSA_ILi8EEENSA_ILi32EEEEEENS5_IJS18_SC_EEEEEEEvNS4_8identityENS4_23SM90_TMA_LOAD_MULTICASTES1C_vS1D_EENS_8epilogue10collective6detail29Sm90TmaWarpSpecializedAdapterINS1H_15DefaultEpilogueISK_SL_SL_NS1G_6thread17LinearCombinationISK_Li1EffLNS1L_9ScaleType4KindE0ELNS_15FloatRoundStyleE2ESK_EENS1_15EpilogueDefaultEEEEEvvEEEEvNT_6ParamsE)
        /*02c8*/ 	.short	0x0210
        /*02ca*/ 	.short	0x0470


	//----- nvinfo : EIATTR_SW_WAR
	.align		4
.L_43:
        /*02cc*/ 	.byte	0x04, 0x36
        /*02ce*/ 	.short	(.L_45 - .L_44)
.L_44:
        /*02d0*/ 	.word	0x00000008
.L_45:


//--------------------- .nv.callgraph             --------------------------
	.section	.nv.callgraph,"",@"SHT_CUDA_CALLGRAPH"
	.align	4
	.sectionentsize	8
	.align		4
        /*0000*/ 	.word	0x00000000
	.align		4
        /*0004*/ 	.word	0xffffffff
	.align		4
        /*0008*/ 	.word	index@(_ZN7cutlass13device_kernelINS_4gemm6kernel13GemmUniversalIN4cute5tupleIJiiiiEEENS1_10collective13CollectiveMmaINS1_34MainloopSm90TmaGmmaWarpSpecializedILi5ENS5_IJNS4_1CILi2EEENSA_ILi1EEESC_EEENS1_35KernelTmaWarpSpecializedCooperativeEEENS5_IJNSA_ILi128EEENSA_ILi256EEENSA_ILi64EEEEEENS_10tfloat32_tENS5_IJlSC_lEEESK_SL_NS4_8TiledMMAINS4_8MMA_AtomIJNS4_4SM904GMMA30MMA_64x256x8_F32TF32TF32_SS_TNILNSP_7ScaleInE1ELSR_1EEEEEENS4_6LayoutISD_NS5_IJSC_NSA_ILi0EEESV_EEEEENS5_IJNS4_10UnderscoreESY_SY_EEEEENS4_13SM90_TMA_LOADENS4_14ComposedLayoutINS4_7SwizzleILi3ELi4ELi3EEENS4_18smem_ptr_flag_bitsILi32EEENSU_INS5_IJNSA_ILi8EEENSA_ILi32EEEEEENS5_IJS18_SC_EEEEEEEvNS4_8identityENS4_23SM90_TMA_LOAD_MULTICASTES1C_vS1D_EENS_8epilogue10collective6detail29Sm90TmaWarpSpecializedAdapterINS1H_15DefaultEpilogueISK_SL_SL_NS1G_6thread17LinearCombinationISK_Li1EffLNS1L_9ScaleType4KindE0ELNS_15FloatRoundStyleE2ESK_EENS1_15EpilogueDefaultEEEEEvvEEEEvNT_6ParamsE)
	.align		4
        /*000c*/ 	.word	index@(__assertfail)
	.align		4
        /*0010*/ 	.word	0x00000000
	.align		4
        /*0014*/ 	.word	0xfffffffe
	.align		4
        /*0018*/ 	.word	0x00000000
	.align		4
        /*001c*/ 	.word	0xfffffffd
	.align		4
        /*0020*/ 	.word	0x00000000
	.align		4
        /*0024*/ 	.word	0xfffffffc


//--------------------- .nv.constant4             --------------------------
	.section	.nv.constant4,"a",@progbits
	.align	8
	.align		8
.nv.constant4:
        /*0000*/ 	.dword	__assertfail
	.align		8
        /*0008*/ 	.dword	__unnamed_1
	.align		8
        /*0010*/ 	.dword	_ZN39_INTERNAL_4ccb993a_4_k_cu_fbde7622_71114cuda3std3__45__cpo5beginE
	.align		8
        /*0018*/ 	.dword	_ZN39_INTERNAL_4ccb993a_4_k_cu_fbde7622_71114cuda3std3__45__cpo3endE
	.align		8
        /*0020*/ 	.dword	_ZN39_INTERNAL_4ccb993a_4_k_cu_fbde7622_71114cuda3std3__45__cpo6cbeginE
	.align		8
        /*0028*/ 	.dword	_ZN39_INTERNAL_4ccb993a_4_k_cu_fbde7622_71114cuda3std3__45__cpo4cendE
	.align		8
        /*0030*/ 	.dword	_ZN39_INTERNAL_4ccb993a_4_k_cu_fbde7622_71114cuda3std3__441_GLOBAL__N__4ccb993a_4_k_cu_fbde7622_71116ignoreE
	.align		8
        /*0038*/ 	.dword	_ZN39_INTERNAL_4ccb993a_4_k_cu_fbde7622_71114cuda3std3__419piecewise_constructE
	.align		8
        /*0040*/ 	.dword	_ZN39_INTERNAL_4ccb993a_4_k_cu_fbde7622_71114cuda3std3__48in_placeE
	.align		8
        /*0048*/ 	.dword	_ZN39_INTERNAL_4ccb993a_4_k_cu_fbde7622_71114cuda3std6ranges3__45__cpo4swapE
	.align		8
        /*0050*/ 	.dword	_ZN39_INTERNAL_4ccb993a_4_k_cu_fbde7622_71114cuda3std6ranges3__45__cpo9iter_moveE
	.align		8
        /*0058*/ 	.dword	_ZN39_INTERNAL_4ccb993a_4_k_cu_fbde7622_71114cute7productE
	.align		8
        /*0060*/ 	.dword	_ZN39_INTERNAL_4ccb993a_4_k_cu_fbde7622_71114cute1_E
	.align		8
        /*0068*/ 	.dword	$str$22
	.align		8
        /*0070*/ 	.dword	$str$23


//--------------------- .text._ZN7cutlass13device_kernelINS_4gemm6kernel13GemmUniversalIN4cute5tupleIJiiiiEEENS1_10collective13CollectiveMmaINS1_34MainloopSm90TmaGmmaWarpSpecializedILi5ENS5_IJNS4_1CILi2EEENSA_ILi1EEESC_EEENS1_35KernelTmaWarpSpecializedCooperativeEEENS5_IJNSA_ILi128EEENSA_ILi256EEENSA_ILi64EEEEEENS_10tfloat32_tENS5_IJlSC_lEEESK_SL_NS4_8TiledMMAINS4_8MMA_AtomIJNS4_4SM904GMMA30MMA_64x256x8_F32TF32TF32_SS_TNILNSP_7ScaleInE1ELSR_1EEEEEENS4_6LayoutISD_NS5_IJSC_NSA_ILi0EEESV_EEEEENS5_IJNS4_10UnderscoreESY_SY_EEEEENS4_13SM90_TMA_LOADENS4_14ComposedLayoutINS4_7SwizzleILi3ELi4ELi3EEENS4_18smem_ptr_flag_bitsILi32EEENSU_INS5_IJNSA_ILi8EEENSA_ILi32EEEEEENS5_IJS18_SC_EEEEEEEvNS4_8identityENS4_23SM90_TMA_LOAD_MULTICASTES1C_vS1D_EENS_8epilogue10collective6detail29Sm90TmaWarpSpecializedAdapterINS1H_15DefaultEpilogueISK_SL_SL_NS1G_6thread17LinearCombinationISK_Li1EffLNS1L_9ScaleType4KindE0ELNS_15FloatRoundStyleE2ESK_EENS1_15EpilogueDefaultEEEEEvvEEEEvNT_6ParamsE --------------------------
	.section	.text._ZN7cutlass13device_kernelINS_4gemm6kernel13GemmUniversalIN4cute5tupleIJiiiiEEENS1_10collective13CollectiveMmaINS1_34MainloopSm90TmaGmmaWarpSpecializedILi5ENS5_IJNS4_1CILi2EEENSA_ILi1EEESC_EEENS1_35KernelTmaWarpSpecializedCooperativeEEENS5_IJNSA_ILi128EEENSA_ILi256EEENSA_ILi64EEEEEENS_10tfloat32_tENS5_IJlSC_lEEESK_SL_NS4_8TiledMMAINS4_8MMA_AtomIJNS4_4SM904GMMA30MMA_64x256x8_F32TF32TF32_SS_TNILNSP_7ScaleInE1ELSR_1EEEEEENS4_6LayoutISD_NS5_IJSC_NSA_ILi0EEESV_EEEEENS5_IJNS4_10UnderscoreESY_SY_EEEEENS4_13SM90_TMA_LOADENS4_14ComposedLayoutINS4_7SwizzleILi3ELi4ELi3EEENS4_18smem_ptr_flag_bitsILi32EEENSU_INS5_IJNSA_ILi8EEENSA_ILi32EEEEEENS5_IJS18_SC_EEEEEEEvNS4_8identityENS4_23SM90_TMA_LOAD_MULTICASTES1C_vS1D_EENS_8epilogue10collective6detail29Sm90TmaWarpSpecializedAdapterINS1H_15DefaultEpilogueISK_SL_SL_NS1G_6thread17LinearCombinationISK_Li1EffLNS1L_9ScaleType4KindE0ELNS_15FloatRoundStyleE2ESK_EENS1_15EpilogueDefaultEEEEEvvEEEEvNT_6ParamsE,"ax",@progbits
	.align	128
.text._ZN7cutlass13device_kernelINS_4gemm6kernel13GemmUniversalIN4cute5tupleIJiiiiEEENS1_10collective13CollectiveMmaINS1_34MainloopSm90TmaGmmaWarpSpecializedILi5ENS5_IJNS4_1CILi2EEENSA_ILi1EEESC_EEENS1_35KernelTmaWarpSpecializedCooperativeEEENS5_IJNSA_ILi128EEENSA_ILi256EEENSA_ILi64EEEEEENS_10tfloat32_tENS5_IJlSC_lEEESK_SL_NS4_8TiledMMAINS4_8MMA_AtomIJNS4_4SM904GMMA30MMA_64x256x8_F32TF32TF32_SS_TNILNSP_7ScaleInE1ELSR_1EEEEEENS4_6LayoutISD_NS5_IJSC_NSA_ILi0EEESV_EEEEENS5_IJNS4_10UnderscoreESY_SY_EEEEENS4_13SM90_TMA_LOADENS4_14ComposedLayoutINS4_7SwizzleILi3ELi4ELi3EEENS4_18smem_ptr_flag_bitsILi32EEENSU_INS5_IJNSA_ILi8EEENSA_ILi32EEEEEENS5_IJS18_SC_EEEEEEEvNS4_8identityENS4_23SM90_TMA_LOAD_MULTICASTES1C_vS1D_EENS_8epilogue10collective6detail29Sm90TmaWarpSpecializedAdapterINS1H_15DefaultEpilogueISK_SL_SL_NS1G_6thread17LinearCombinationISK_Li1EffLNS1L_9ScaleType4KindE0ELNS_15FloatRoundStyleE2ESK_EENS1_15EpilogueDefaultEEEEEvvEEEEvNT_6ParamsE:
        .type           _ZN7cutlass13device_kernelINS_4gemm6kernel13GemmUniversalIN4cute5tupleIJiiiiEEENS1_10collective13CollectiveMmaINS1_34MainloopSm90TmaGmmaWarpSpecializedILi5ENS5_IJNS4_1CILi2EEENSA_ILi1EEESC_EEENS1_35KernelTmaWarpSpecializedCooperativeEEENS5_IJNSA_ILi128EEENSA_ILi256EEENSA_ILi64EEEEEENS_10tfloat32_tENS5_IJlSC_lEEESK_SL_NS4_8TiledMMAINS4_8MMA_AtomIJNS4_4SM904GMMA30MMA_64x256x8_F32TF32TF32_SS_TNILNSP_7ScaleInE1ELSR_1EEEEEENS4_6LayoutISD_NS5_IJSC_NSA_ILi0EEESV_EEEEENS5_IJNS4_10UnderscoreESY_SY_EEEEENS4_13SM90_TMA_LOADENS4_14ComposedLayoutINS4_7SwizzleILi3ELi4ELi3EEENS4_18smem_ptr_flag_bitsILi32EEENSU_INS5_IJNSA_ILi8EEENSA_ILi32EEEEEENS5_IJS18_SC_EEEEEEEvNS4_8identityENS4_23SM90_TMA_LOAD_MULTICASTES1C_vS1D_EENS_8epilogue10collective6detail29Sm90TmaWarpSpecializedAdapterINS1H_15DefaultEpilogueISK_SL_SL_NS1G_6thread17LinearCombinationISK_Li1EffLNS1L_9ScaleType4KindE0ELNS_15FloatRoundStyleE2ESK_EENS1_15EpilogueDefaultEEEEEvvEEEEvNT_6ParamsE,@function
        .size           _ZN7cutlass13device_kernelINS_4gemm6kernel13GemmUniversalIN4cute5tupleIJiiiiEEENS1_10collective13CollectiveMmaINS1_34MainloopSm90TmaGmmaWarpSpecializedILi5ENS5_IJNS4_1CILi2EEENSA_ILi1EEESC_EEENS1_35KernelTmaWarpSpecializedCooperativeEEENS5_IJNSA_ILi128EEENSA_ILi256EEENSA_ILi64EEEEEENS_10tfloat32_tENS5_IJlSC_lEEESK_SL_NS4_8TiledMMAINS4_8MMA_AtomIJNS4_4SM904GMMA30MMA_64x256x8_F32TF32TF32_SS_TNILNSP_7ScaleInE1ELSR_1EEEEEENS4_6LayoutISD_NS5_IJSC_NSA_ILi0EEESV_EEEEENS5_IJNS4_10UnderscoreESY_SY_EEEEENS4_13SM90_TMA_LOADENS4_14ComposedLayoutINS4_7SwizzleILi3ELi4ELi3EEENS4_18smem_ptr_flag_bitsILi32EEENSU_INS5_IJNSA_ILi8EEENSA_ILi32EEEEEENS5_IJS18_SC_EEEEEEEvNS4_8identityENS4_23SM90_TMA_LOAD_MULTICASTES1C_vS1D_EENS_8epilogue10collective6detail29Sm90TmaWarpSpecializedAdapterINS1H_15DefaultEpilogueISK_SL_SL_NS1G_6thread17LinearCombinationISK_Li1EffLNS1L_9ScaleType4KindE0ELNS_15FloatRoundStyleE2ESK_EENS1_15EpilogueDefaultEEEEEvvEEEEvNT_6ParamsE,(.L_x_329 - _ZN7cutlass13device_kernelINS_4gemm6kernel13GemmUniversalIN4cute5tupleIJiiiiEEENS1_10collective13CollectiveMmaINS1_34MainloopSm90TmaGmmaWarpSpecializedILi5ENS5_IJNS4_1CILi2EEENSA_ILi1EEESC_EEENS1_35KernelTmaWarpSpecializedCooperativeEEENS5_IJNSA_ILi128EEENSA_ILi256EEENSA_ILi64EEEEEENS_10tfloat32_tENS5_IJlSC_lEEESK_SL_NS4_8TiledMMAINS4_8MMA_AtomIJNS4_4SM904GMMA30MMA_64x256x8_F32TF32TF32_SS_TNILNSP_7ScaleInE1ELSR_1EEEEEENS4_6LayoutISD_NS5_IJSC_NSA_ILi0EEESV_EEEEENS5_IJNS4_10UnderscoreESY_SY_EEEEENS4_13SM90_TMA_LOADENS4_14ComposedLayoutINS4_7SwizzleILi3ELi4ELi3EEENS4_18smem_ptr_flag_bitsILi32EEENSU_INS5_IJNSA_ILi8EEENSA_ILi32EEEEEENS5_IJS18_SC_EEEEEEEvNS4_8identityENS4_23SM90_TMA_LOAD_MULTICASTES1C_vS1D_EENS_8epilogue10collective6detail29Sm90TmaWarpSpecializedAdapterINS1H_15DefaultEpilogueISK_SL_SL_NS1G_6thread17LinearCombinationISK_Li1EffLNS1L_9ScaleType4KindE0ELNS_15FloatRoundStyleE2ESK_EENS1_15EpilogueDefaultEEEEEvvEEEEvNT_6ParamsE)
        .other          _ZN7cutlass13device_kernelINS_4gemm6kernel13GemmUniversalIN4cute5tupleIJiiiiEEENS1_10collective13CollectiveMmaINS1_34MainloopSm90TmaGmmaWarpSpecializedILi5ENS5_IJNS4_1CILi2EEENSA_ILi1EEESC_EEENS1_35KernelTmaWarpSpecializedCooperativeEEENS5_IJNSA_ILi128EEENSA_ILi256EEENSA_ILi64EEEEEENS_10tfloat32_tENS5_IJlSC_lEEESK_SL_NS4_8TiledMMAINS4_8MMA_AtomIJNS4_4SM904GMMA30MMA_64x256x8_F32TF32TF32_SS_TNILNSP_7ScaleInE1ELSR_1EEEEEENS4_6LayoutISD_NS5_IJSC_NSA_ILi0EEESV_EEEEENS5_IJNS4_10UnderscoreESY_SY_EEEEENS4_13SM90_TMA_LOADENS4_14ComposedLayoutINS4_7SwizzleILi3ELi4ELi3EEENS4_18smem_ptr_flag_bitsILi32EEENSU_INS5_IJNSA_ILi8EEENSA_ILi32EEEEEENS5_IJS18_SC_EEEEEEEvNS4_8identityENS4_23SM90_TMA_LOAD_MULTICASTES1C_vS1D_EENS_8epilogue10collective6detail29Sm90TmaWarpSpecializedAdapterINS1H_15DefaultEpilogueISK_SL_SL_NS1G_6thread17LinearCombinationISK_Li1EffLNS1L_9ScaleType4KindE0ELNS_15FloatRoundStyleE2ESK_EENS1_15EpilogueDefaultEEEEEvvEEEEvNT_6ParamsE,@"STO_CUDA_ENTRY STV_DEFAULT"
_ZN7cutlass13device_kernelINS_4gemm6kernel13GemmUniversalIN4cute5tupleIJiiiiEEENS1_10collective13CollectiveMmaINS1_34MainloopSm90TmaGmmaWarpSpecializedILi5ENS5_IJNS4_1CILi2EEENSA_ILi1EEESC_EEENS1_35KernelTmaWarpSpecializedCooperativeEEENS5_IJNSA_ILi128EEENSA_ILi256EEENSA_ILi64EEEEEENS_10tfloat32_tENS5_IJlSC_lEEESK_SL_NS4_8TiledMMAINS4_8MMA_AtomIJNS4_4SM904GMMA30MMA_64x256x8_F32TF32TF32_SS_TNILNSP_7ScaleInE1ELSR_1EEEEEENS4_6LayoutISD_NS5_IJSC_NSA_ILi0EEESV_EEEEENS5_IJNS4_10UnderscoreESY_SY_EEEEENS4_13SM90_TMA_LOADENS4_14ComposedLayoutINS4_7SwizzleILi3ELi4ELi3EEENS4_18smem_ptr_flag_bitsILi32EEENSU_INS5_IJNSA_ILi8EEENSA_ILi32EEEEEENS5_IJS18_SC_EEEEEEEvNS4_8identityENS4_23SM90_TMA_LOAD_MULTICASTES1C_vS1D_EENS_8epilogue10collective6detail29Sm90TmaWarpSpecializedAdapterINS1H_15DefaultEpilogueISK_SL_SL_NS1G_6thread17LinearCombinationISK_Li1EffLNS1L_9ScaleType4KindE0ELNS_15FloatRoundStyleE2ESK_EENS1_15EpilogueDefaultEEEEEvvEEEEvNT_6ParamsE:
[----:B------:R-:W0:Y:S01]  /*0000*/  LDC R1, c[0x0][0x28] ;  /* 0x00000a00ff017b82 */ /* 0x000e220000000800 */
[----:B------:R-:W1:Y:S01]  /*0010*/  S2R R18, SR_TID.X ;  /* 0x0000000000127919 */ /* 0x000e620000002100 */
[----:B------:R-:W-:Y:S01]  /*0020*/  ELECT P0, URZ, PT ;  /* 0x00000000003f782f */ /* 0x000fe20003800000 */
[----:B------:R-:W-:Y:S01]  /*0030*/  BSSY B0, `(.L_x_0) ;  /* 0x000000f000007945 */ /* 0x000fe20003800000 */
[--C-:B-1----:R-:W-:Y:S02]  /*0040*/  SHF.R.U32.HI R0, RZ, 0x5, R18.reuse ;  /* 0x00000005ff007819 */ /* 0x102fe40000011612 */
[----:B------:R-:W-:-:S03]  /*0050*/  SHF.R.U32.HI R3, RZ, 0x7, R18 ;  /* 0x00000007ff037819 */ /* 0x000fc60000011612 */
[----:B------:R-:W1:Y:S04]  /*0060*/  SHFL.IDX PT, R2, R0, RZ, 0x1f ;  /* 0x00001fff00027589 */ /* 0x000e6800000e0000 */
[----:B------:R2:W3:Y:S01]  /*0070*/  SHFL.IDX PT, R5, R3, RZ, 0x1f ;  /* 0x00001fff03057589 */ /* 0x0004e200000e0000 */
[----:B-1----:R-:W-:-:S13]  /*0080*/  ISETP.NE.OR P0, PT, R2, RZ, !P0 ;  /* 0x000000ff0200720c */ /* 0x002fda0004705670 */
[----:B0-23--:R-:W-:Y:S05]  /*0090*/  @P0 BRA `(.L_x_1) ;  /* 0x0000000000200947 */ /* 0x00dfea0003800000 */
[----:B------:R-:W-:Y:S02]  /*00a0*/  ULDC.64 UR4, c[0x0][0x198] ;  /* 0x0000660000047ab9 */ /* 0x000fe40000000a00 */
[----:B------:R-:W-:Y:S02]  /*00b0*/  UIADD3 UR6, UP0, UR4, 0xf0, URZ ;  /* 0x000000f004067890 */ /* 0x000fe4000ff1e03f */
[----:B------:R-:W-:Y:S02]  /*00c0*/  UIADD3 UR4, UP1, UR4, 0x1f0, URZ ;  /* 0x000001f004047890 */ /* 0x000fe4000ff3e03f */
[----:B------:R-:W-:Y:S02]  /*00d0*/  UIADD3.X UR7, URZ, UR5, URZ, UP0, !UPT ;  /* 0x000000053f077290 */ /* 0x000fe400087fe43f */
[----:B------:R-:W-:-:S07]  /*00e0*/  UIADD3.X UR5, URZ, UR5, URZ, UP1, !UPT ;  /* 0x000000053f057290 */ /* 0x000fce0008ffe43f */
[----:B------:R0:W-:Y:S02]  /*00f0*/  UTMACCTL.PF [UR6] ;  /* 0x00000000060079b9 */ /* 0x0001e40008040000 */
[----:B------:R0:W-:Y:S02]  /*0100*/  UTMACCTL.PF [UR4] ;  /* 0x00000000040079b9 */ /* 0x0001e40008040000 */
[----:B0-----:R-:W-:Y:S01]  /*0110*/  NOP ;  /* 0x0000000000007918 */ /* 0x001fe20000000000 */
.L_x_1:
[----:B------:R-:W-:Y:S05]  /*0120*/  BSYNC B0 ;  /* 0x0000000000007941 */ /* 0x000fea0003800000 */
.L_x_0:
[----:B------:R-:W0:Y:S02]  /*0130*/  SHFL.IDX PT, R3, R0, RZ, 0x1f ;  /* 0x00001fff00037589 */ /* 0x000e2400000e0000 */
[----:B0-----:R-:W-:-:S13]  /*0140*/  ISETP.NE.AND P0, PT, R3, RZ, PT ;  /* 0x000000ff0300720c */ /* 0x001fda0003f05270 */
[----:B------:R-:W-:Y:S05]  /*0150*/  @P0 BRA `(.L_x_2) ;  /* 0x0000000000600947 */ /* 0x000fea0003800000 */
[----:B------:R-:W0:Y:S01]  /*0160*/  S2UR UR8, SR_CgaCtaId ;  /* 0x00000000000879c3 */ /* 0x000e220000008800 */
[----:B------:R-:W-:Y:S01]  /*0170*/  UMOV UR4, 0x400 ;  /* 0x0000040000047882 */ /* 0x000fe20000000000 */
[----:B------:R-:W-:Y:S01]  /*0180*/  UMOV UR5, 0x1 ;  /* 0x0000000100057882 */ /* 0x000fe20000000000 */
[----:B------:R-:W-:Y:S01]  /*0190*/  UMOV UR6, 0x4 ;  /* 0x0000000400067882 */ /* 0x000fe20000000000 */
[----:B------:R-:W-:Y:S01]  /*01a0*/  ELECT P0, URZ, PT ;  /* 0x00000000003f782f */ /* 0x000fe20003800000 */
[----:B------:R-:W-:-:S04]  /*01b0*/  UIADD3 UR6, -UR6, 0x100000, URZ ;  /* 0x0010000006067890 */ /* 0x000fc8000fffe13f */
[----:B------:R-:W-:Y:S02]  /*01c0*/  USHF.L.U32 UR7, UR6, 0xb, URZ ;  /* 0x0000000b06077899 */ /* 0x000fe4000800063f */
[----:B------:R-:W-:Y:S02]  /*01d0*/  USHF.L.U32 UR6, UR6, 0x1, URZ ;  /* 0x0000000106067899 */ /* 0x000fe4000800063f */
[----:B0-----:R-:W-:Y:S02]  /*01e0*/  ULEA UR8, UR8, UR4, 0x18 ;  /* 0x0000000408087291 */ /* 0x001fe4000f8ec03f */
[----:B------:R-:W-:-:S04]  /*01f0*/  UIADD3 UR4, -UR5, 0x100000, URZ ;  /* 0x0010000005047890 */ /* 0x000fc8000fffe13f */
[----:B------:R-:W-:Y:S02]  /*0200*/  USHF.L.U32 UR5, UR4, 0xb, URZ ;  /* 0x0000000b04057899 */ /* 0x000fe4000800063f */
[----:B------:R-:W-:Y:S01]  /*0210*/  USHF.L.U32 UR4, UR4, 0x1, URZ ;  /* 0x0000000104047899 */ /* 0x000fe2000800063f */
[----:B------:R-:W0:Y:S11]  /*0220*/  FENCE.VIEW.ASYNC.S ;  /* 0x00000000000073c6 */ /* 0x000e360000000000 */
[----:B0-----:R0:W1:Y:S01]  /*0230*/  SYNCS.EXCH.64 URZ, [UR8], UR4 ;  /* 0x00000004083f75b2 */ /* 0x0010620008000100 */
[----:B------:R0:W2:Y:S01]  /*0240*/  SYNCS.EXCH.64 URZ, [UR8+0x28], UR6 ;  /* 0x00002806083f75b2 */ /* 0x0000a20008000100 */
[----:B------:R0:W3:Y:S01]  /*0250*/  SYNCS.EXCH.64 URZ, [UR8+0x8], UR4 ;  /* 0x00000804083f75b2 */ /* 0x0000e20008000100 */
[----:B------:R0:W4:Y:S01]  /*0260*/  SYNCS.EXCH.64 URZ, [UR8+0x30], UR6 ;  /* 0x00003006083f75b2 */ /* 0x0001220008000100 */
[----:B------:R0:W0:Y:S01]  /*0270*/  SYNCS.EXCH.64 URZ, [UR8+0x10], UR4 ;  /* 0x00001004083f75b2 */ /* 0x0000220008000100 */
[----:B------:R0:W0:Y:S01]  /*0280*/  SYNCS.EXCH.64 URZ, [UR8+0x38], UR6 ;  /* 0x00003806083f75b2 */ /* 0x0000220008000100 */
[----:B------:R0:W0:Y:S01]  /*0290*/  SYNCS.EXCH.64 URZ, [UR8+0x18], UR4 ;  /* 0x00001804083f75b2 */ /* 0x0000220008000100 */
[----:B------:R0:W0:Y:S01]  /*02a0*/  SYNCS.EXCH.64 URZ, [UR8+0x40], UR6 ;  /* 0x00004006083f75b2 */ /* 0x0000220008000100 */
[----:B------:R0:W0:Y:S01]  /*02b0*/  SYNCS.EXCH.64 URZ, [UR8+0x20], UR4 ;  /* 0x00002004083f75b2 */ /* 0x0000220008000100 */
[----:B------:R0:W0:Y:S01]  /*02c0*/  SYNCS.EXCH.64 URZ, [UR8+0x48], UR6 ;  /* 0x00004806083f75b2 */ /* 0x0000220008000100 */
[----:B------:R-:W-:Y:S01]  /*02d0*/  NOP ;  /* 0x0000000000007918 */ /* 0x000fe20000000000 */
.L_x_2:
[----:B------:R-:W-:Y:S01]  /*02e0*/  SHF.R.S32.HI R7, RZ, 0x1f, R18 ;  /* 0x0000001fff077819 */ /* 0x000fe20000011412 */
[----:B------:R-:W5:Y:S01]  /*02f0*/  SHFL.IDX PT, R0, R0, RZ, 0x1f ;  /* 0x00001fff00007589 */ /* 0x000f6200000e0000 */
[----:B0-----:R-:W0:Y:S01]  /*0300*/  S2UR UR8, SR_CTAID.X ;  /* 0x00000000000879c3 */ /* 0x001e220000002500 */
[----:B------:R-:W-:Y:S02]  /*0310*/  ELECT P0, URZ, PT ;  /* 0x00000000003f782f */ /* 0x000fe40003800000 */
[----:B------:R-:W-:Y:S01]  /*0320*/  LEA.HI R7, R7, R18, RZ, 0x7 ;  /* 0x0000001207077211 */ /* 0x000fe200078f38ff */
[----:B------:R-:W1:Y:S01]  /*0330*/  S2R R4, SR_CTAID.Y ;  /* 0x0000000000047919 */ /* 0x000e620000002600 */
[----:B------:R-:W-:Y:S01]  /*0340*/  SHF.R.S32.HI R8, RZ, 0x1f, R3 ;  /* 0x0000001fff087819 */ /* 0x000fe20000011403 */
[----:B------:R-:W-:Y:S01]  /*0350*/  ULDC UR4, c[0x0][0x150] ;  /* 0x0000540000047ab9 */ /* 0x000fe20000000800 */
[----:B------:R-:W-:Y:S01]  /*0360*/  LOP3.LUT R7, R7, 0xffffff80, RZ, 0xc0, !PT ;  /* 0xffffff8007077812 */ /* 0x000fe200078ec0ff */
[----:B------:R-:W-:Y:S01]  /*0370*/  NOP ;  /* 0x0000000000007918 */ /* 0x000fe20000000000 */
[----:B------:R-:W-:Y:S01]  /*0380*/  LEA.HI R8, R8, R3, RZ, 0x2 ;  /* 0x0000000308087211 */ /* 0x000fe200078f10ff */
[----:B------:R-:W2:Y:S01]  /*0390*/  LDC R10, c[0x0][0x144] ;  /* 0x00005100ff0a7b82 */ /* 0x000ea20000000800 */
[----:B------:R-:W-:Y:S01]  /*03a0*/  NOP ;  /* 0x0000000000007918 */ /* 0x000fe20000000000 */
[----:B------:R-:W-:Y:S01]  /*03b0*/  IMAD.IADD R6, R18, 0x1, -R7 ;  /* 0x0000000112067824 */ /* 0x000fe200078e0a07 */
[----:B------:R-:W-:Y:S01]  /*03c0*/  LOP3.LUT R8, R8, 0x3ffffffc, RZ, 0xc0, !PT ;  /* 0x3ffffffc08087812 */ /* 0x000fe200078ec0ff */
[----:B------:R-:W-:Y:S01]  /*03d0*/  IMAD.MOV.U32 R22, RZ, RZ, 0x1 ;  /* 0x00000001ff167424 */ /* 0x000fe200078e00ff */
[----:B------:R-:W-:-:S02]  /*03e0*/  ISETP.NE.AND P3, PT, R5, RZ, PT ;  /* 0x000000ff0500720c */ /* 0x000fc40003f65270 */
[----:B------:R-:W-:Y:S01]  /*03f0*/  SHF.R.S32.HI R7, RZ, 0x1f, R6 ;  /* 0x0000001fff077819 */ /* 0x000fe20000011406 */
[----:B------:R-:W-:Y:S01]  /*0400*/  IMAD.IADD R8, R3, 0x1, -R8 ;  /* 0x0000000103087824 */ /* 0x000fe200078e0a08 */
[----:B------:R-:W3:Y:S02]  /*0410*/  LDC R13, c[0x0][0x140] ;  /* 0x00005000ff0d7b82 */ /* 0x000ee40000000800 */
[----:B------:R-:W-:Y:S02]  /*0420*/  LEA.HI R7, R7, R6, RZ, 0x3 ;  /* 0x0000000607077211 */ /* 0x000fe400078f18ff */
[----:B-----5:R-:W-:Y:S02]  /*0430*/  ISETP.NE.OR P0, PT, R0, RZ, !P0 ;  /* 0x000000ff0000720c */ /* 0x020fe40004705670 */
[--C-:B------:R-:W-:Y:S02]  /*0440*/  SHF.R.S32.HI R0, RZ, 0x3, R7.reuse ;  /* 0x00000003ff007819 */ /* 0x100fe40000011407 */
[----:B------:R-:W-:-:S02]  /*0450*/  SHF.R.S32.HI R7, RZ, 0x1f, R7 ;  /* 0x0000001fff077819 */ /* 0x000fc40000011407 */
[----:B0-----:R-:W-:Y:S02]  /*0460*/  I2FP.F32.U32 R9, UR8 ;  /* 0x0000000800097c45 */ /* 0x001fe40008201000 */
[----:B------:R-:W-:-:S03]  /*0470*/  LEA.HI R7, R7, R0, RZ, 0x2 ;  /* 0x0000000007077211 */ /* 0x000fc600078f10ff */
[----:B------:R-:W-:Y:S01]  /*0480*/  FMUL R9, R9, UR4 ;  /* 0x0000000409097c20 */ /* 0x000fe20008400000 */
[----:B------:R-:W-:Y:S01]  /*0490*/  LOP3.LUT R7, R7, 0xfffffffc, RZ, 0xc0, !PT ;  /* 0xfffffffc07077812 */ /* 0x000fe200078ec0ff */
[----:B------:R-:W-:Y:S01]  /*04a0*/  VOTEU.ALL UP0, P0 ;  /* 0x00000000003f7886 */ /* 0x000fe20000000000 */
[----:B-1----:R-:W-:Y:S01]  /*04b0*/  I2FP.F32.U32 R3, R4 ;  /* 0x0000000400037245 */ /* 0x002fe20000201000 */
[----:B------:R-:W-:Y:S01]  /*04c0*/  ULDC UR4, c[0x0][0x154] ;  /* 0x0000550000047ab9 */ /* 0x000fe20000000800 */
[----:B------:R-:W-:Y:S01]  /*04d0*/  VOTEU.ALL UP1, P0 ;  /* 0x00000000003f7886 */ /* 0x000fe20000020000 */
[----:B------:R-:W0:Y:S01]  /*04e0*/  F2I.U32.TRUNC.NTZ R9, R9 ;  /* 0x0000000900097305 */ /* 0x000e22000020f000 */
[----:B------:R-:W-:Y:S01]  /*04f0*/  IMAD.IADD R7, R0, 0x1, -R7 ;  /* 0x0000000100077824 */ /* 0x000fe200078e0a07 */
[----:B------:R-:W1:Y:S01]  /*0500*/  @!UP0 S2UR UR7, SR_CgaCtaId ;  /* 0x00000000000789c3 */ /* 0x000e620000008800 */
[----:B------:R-:W-:Y:S01]  /*0510*/  FMUL R12, R3, UR4 ;  /* 0x00000004030c7c20 */ /* 0x000fe20008400000 */
[----:B------:R-:W-:Y:S01]  /*0520*/  UMOV UR4, 0x20 ;  /* 0x0000002000047882 */ /* 0x000fe20000000000 */
[----:B------:R-:W-:Y:S01]  /*0530*/  IMAD R8, R8, 0x4, R7 ;  /* 0x0000000408087824 */ /* 0x000fe200078e0207 */
[----:B------:R-:W-:Y:S01]  /*0540*/  @!UP0 UMOV UR6, 0x400 ;  /* 0x0000040000068882 */ /* 0x000fe20000000000 */
[----:B------:R-:W-:-:S04]  /*0550*/  @!UP0 UIADD3 UR4, -UR4, 0x100000, URZ ;  /* 0x0010000004048890 */ /* 0x000fc8000fffe13f */
[----:B------:R-:W-:Y:S02]  /*0560*/  @!UP0 USHF.L.U32 UR5, UR4, 0xb, URZ ;  /* 0x0000000b04058899 */ /* 0x000fe4000800063f */
[----:B------:R-:W-:Y:S01]  /*0570*/  @!UP0 USHF.L.U32 UR4, UR4, 0x1, URZ ;  /* 0x0000000104048899 */ /* 0x000fe2000800063f */
[----:B---3--:R-:W-:Y:S01]  /*0580*/  ISETP.EQ.U32.AND P2, PT, R13, 0x1, PT ;  /* 0x000000010d00780c */ /* 0x008fe20003f42070 */
[----:B------:R-:W3:Y:S01]  /*0590*/  F2I.U32.TRUNC.NTZ R12, R12 ;  /* 0x0000000c000c7305 */ /* 0x000ee2000020f000 */
[----:B------:R-:W-:Y:S01]  /*05a0*/  LEA.HI R0, R8, R8, RZ, 0x1 ;  /* 0x0000000808007211 */ /* 0x000fe200078f08ff */
[----:B------:R-:W5:Y:S03]  /*05b0*/  LDC R7, c[0x0][0x148] ;  /* 0x00005200ff077b82 */ /* 0x000f660000000800 */
[----:B------:R-:W-:Y:S01]  /*05c0*/  LOP3.LUT R11, R0, 0xfffffffe, RZ, 0xc0, !PT ;  /* 0xfffffffe000b7812 */ /* 0x000fe200078ec0ff */
[----:B0-----:R-:W-:Y:S01]  /*05d0*/  IMAD.MOV R15, RZ, RZ, -R9 ;  /* 0x000000ffff0f7224 */ /* 0x001fe200078e0a09 */
[----:B------:R-:W-:-:S03]  /*05e0*/  SHF.R.S32.HI R9, RZ, 0x1f, R2 ;  /* 0x0000001fff097819 */ /* 0x000fc60000011402 */
[----:B--2---:R-:W-:Y:S01]  /*05f0*/  IMAD R3, R10, R15, UR8 ;  /* 0x000000080a037e24 */ /* 0x004fe2000f8e020f */
[----:B------:R-:W-:Y:S01]  /*0600*/  LEA.HI R9, R9, R2, RZ, 0x2 ;  /* 0x0000000209097211 */ /* 0x000fe200078f10ff */
[C---:B------:R-:W-:Y:S02]  /*0610*/  IMAD.IADD R0, R8.reuse, 0x1, -R11 ;  /* 0x0000000108007824 */ /* 0x040fe400078e0a0b */
[----:B------:R-:W-:Y:S01]  /*0620*/  IMAD.SHL.U32 R11, R8, 0x4, RZ ;  /* 0x00000004080b7824 */ /* 0x000fe200078e00ff */
[----:B------:R-:W-:Y:S01]  /*0630*/  LOP3.LUT R9, R9, 0xfffffffc, RZ, 0xc0, !PT ;  /* 0xfffffffc09097812 */ /* 0x000fe200078ec0ff */
[----:B---3--:R-:W-:Y:S01]  /*0640*/  IMAD.MOV R24, RZ, RZ, -R12 ;  /* 0x000000ffff187224 */ /* 0x008fe200078e0a0c */
[----:B------:R-:W-:Y:S01]  /*0650*/  ISETP.NE.AND P4, PT, R0, R3, PT ;  /* 0x000000030000720c */ /* 0x000fe20003f85270 */
[----:B-1----:R-:W-:Y:S01]  /*0660*/  @!UP0 ULEA UR6, UR7, UR6, 0x18 ;  /* 0x0000000607068291 */ /* 0x002fe2000f8ec03f */
[----:B------:R-:W-:Y:S01]  /*0670*/  LOP3.LUT R152, R8, 0xc, R11, 0x78, !PT ;  /* 0x0000000c08987812 */ /* 0x000fe200078e780b */
[----:B------:R-:W-:Y:S01]  /*0680*/  IMAD.IADD R0, R2, 0x1, -R9 ;  /* 0x0000000102007824 */ /* 0x000fe200078e0a09 */
[----:B------:R-:W-:Y:S01]  /*0690*/  VOTEU.ALL UP0, P0 ;  /* 0x00000000003f7886 */ /* 0x000fe20000000000 */
[----:B------:R-:W-:Y:S01]  /*06a0*/  LOP3.LUT P0, RZ, R6, 0x7, RZ, 0xc0, !PT ;  /* 0x0000000706ff7812 */ /* 0x000fe2000780c0ff */
[----:B------:R-:W-:-:S02]  /*06b0*/  VIADD R6, R5, 0xffffffff ;  /* 0xffffffff05067836 */ /* 0x000fc40000000000 */
[----:B------:R-:W-:Y:S01]  /*06c0*/  ISETP.NE.AND P1, PT, R0, 0x3, PT ;  /* 0x000000030000780c */ /* 0x000fe20003f25270 */
[----:B-----5:R-:W-:Y:S01]  /*06d0*/  IMAD R9, R7, R24, R4 ;  /* 0x0000001807097224 */ /* 0x020fe200078e0204 */
[----:B------:R-:W-:Y:S02]  /*06e0*/  ISETP.LT.U32.AND P0, PT, R152, 0x2, !P0 ;  /* 0x000000029800780c */ /* 0x000fe40004701070 */
[----:B------:R-:W-:Y:S01]  /*06f0*/  ISETP.EQ.OR P1, PT, R0, RZ, !P1 ;  /* 0x000000ff0000720c */ /* 0x000fe20004f22670 */
[----:B------:R-:W0:Y:S02]  /*0700*/  FENCE.VIEW.ASYNC.S ;  /* 0x00000000000073c6 */ /* 0x000e240000000000 */
[----:B0-----:R0:W1:Y:S01]  /*0710*/  @!UP0 SYNCS.EXCH.64 URZ, [UR6+0x60], UR4 ;  /* 0x00006004063f85b2 */ /* 0x0010620008000100 */
[----:B------:R-:W-:Y:S02]  /*0720*/  @P4 LEA.HI R2, R152, R152, RZ, 0x1 ;  /* 0x0000009898024211 */ /* 0x000fe400078f08ff */
[----:B------:R-:W-:-:S02]  /*0730*/  ISETP.EQ.AND P1, PT, R5, RZ, P1 ;  /* 0x000000ff0500720c */ /* 0x000fc40000f22270 */
[----:B------:R-:W-:Y:S02]  /*0740*/  @P4 SHF.R.S32.HI R2, RZ, 0x1, R2 ;  /* 0x00000001ff024819 */ /* 0x000fe40000011402 */
[----:B------:R-:W-:Y:S02]  /*0750*/  ISETP.GE.U32.AND P6, PT, R6, 0x2, PT ;  /* 0x000000020600780c */ /* 0x000fe40003fc6070 */
[----:B------:R-:W-:Y:S02]  /*0760*/  @P4 ISETP.NE.AND P5, PT, R2, R9, PT ;  /* 0x000000090200420c */ /* 0x000fe40003fa5270 */
[----:B------:R-:W-:Y:S02]  /*0770*/  SEL R9, RZ, 0x1, !P0 ;  /* 0x00000001ff097807 */ /* 0x000fe40004000000 */
[----:B------:R-:W-:Y:S02]  /*0780*/  @P4 SEL R22, RZ, 0x1, P5 ;  /* 0x00000001ff164807 */ /* 0x000fe40002800000 */
[----:B------:R-:W-:Y:S01]  /*0790*/  SEL R19, RZ, 0x1, !P1 ;  /* 0x00000001ff137807 */ /* 0x000fe20004800000 */
[----:B------:R0:W2:Y:S01]  /*07a0*/  @!UP1 SYNCS.EXCH.64 URZ, [UR6+0x68], UR4 ;  /* 0x00006804063f95b2 */ /* 0x0000a20008000100 */
[----:B------:R-:W-:Y:S01]  /*07b0*/  LOP3.LUT R22, R22, R9, RZ, 0xc0, !PT ;  /* 0x0000000916167212 */ /* 0x000fe200078ec0ff */
[----:B------:R-:W-:Y:S01]  /*07c0*/  NOP ;  /* 0x0000000000007918 */ /* 0x000fe20000000000 */
[----:B------:R-:W-:Y:S01]  /*07d0*/  SEL R19, R19, 0x2, P6 ;  /* 0x0000000213137807 */ /* 0x000fe20003000000 */
[----:B------:R-:W-:Y:S06]  /*07e0*/  @!P2 BRA `(.L_x_3) ;  /* 0x000000000008a947 */ /* 0x000fec0003800000 */
[----:B-12-4-:R-:W-:Y:S01]  /*07f0*/  UCGABAR_ARV ;  /* 0x00000000000079c7 */ /* 0x016fe20008000000 */
[----:B------:R-:W-:Y:S05]  /*0800*/  BRA `(.L_x_4) ;  /* 0x0000000000047947 */ /* 0x000fea0003800000 */
.L_x_3:
[----:B-12-4-:R-:W-:Y:S01]  /*0810*/  NOP ;  /* 0x0000000000007918 */ /* 0x016fe20000000000 */
.L_x_4:
[----:B------:R-:W1:Y:S01]  /*0820*/  LDC R2, c[0x0][0x65c] ;  /* 0x00019700ff027b82 */ /* 0x000e620000000800 */
[----:B------:R-:W-:Y:S02]  /*0830*/  IMAD.U32 R8, RZ, RZ, UR8 ;  /* 0x00000008ff087e24 */ /* 0x000fe4000f8e00ff */
[----:B------:R-:W-:Y:S01]  /*0840*/  IMAD.MOV.U32 R9, RZ, RZ, RZ ;  /* 0x000000ffff097224 */ /* 0x000fe200078e00ff */
[----:B-1----:R-:W-:-:S04]  /*0850*/  ISETP.NE.AND P1, PT, R2, 0x1, PT ;  /* 0x000000010200780c */ /* 0x002fc80003f25270 */
[----:B------:R-:W-:-:S09]  /*0860*/  P2R R5, PR, RZ, 0x2 ;  /* 0x00000002ff057803 */ /* 0x000fd20000000000 */
[----:B------:R-:W1:Y:S01]  /*0870*/  @P1 LDC R17, c[0x0][0x10] ;  /* 0x00000400ff111b82 */ /* 0x000e620000000800 */
[----:B------:R-:W-:Y:S02]  /*0880*/  @P1 IMAD.MOV.U32 R5, RZ, RZ, RZ ;  /* 0x000000ffff051224 */ /* 0x000fe400078e00ff */
[----:B------:R-:W-:-:S05]  /*0890*/  @P1 IMAD.MOV.U32 R13, RZ, RZ, RZ ;  /* 0x000000ffff0d1224 */ /* 0x000fca00078e00ff */
[----:B------:R-:W2:Y:S01]  /*08a0*/  @!P1 LDC R11, c[0x0][0xc] ;  /* 0x00000300ff0b9b82 */ /* 0x000ea20000000800 */
[----:B-1----:R-:W-:-:S04]  /*08b0*/  @P1 IMAD.WIDE.U32 R16, R17, UR8, R4 ;  /* 0x0000000811101c25 */ /* 0x002fc8000f8e0004 */
[----:B------:R-:W-:Y:S02]  /*08c0*/  @P1 IMAD.IADD R17, R17, 0x1, R13 ;  /* 0x0000000111111824 */ /* 0x000fe400078e020d */
[----:B--2---:R-:W-:-:S04]  /*08d0*/  @!P1 IMAD.WIDE.U32 R8, R4, R11, R8 ;  /* 0x0000000b04089225 */ /* 0x004fc800078e0008 */
[----:B------:R-:W-:Y:S02]  /*08e0*/  @!P1 IMAD.MOV.U32 R16, RZ, RZ, R8 ;  /* 0x000000ffff109224 */ /* 0x000fe400078e0008 */
[----:B------:R-:W-:Y:S01]  /*08f0*/  @!P1 IMAD.MOV.U32 R17, RZ, RZ, R9 ;  /* 0x000000ffff119224 */ /* 0x000fe200078e0009 */
[----:B------:R-:W-:Y:S06]  /*0900*/  @!P2 BRA `(.L_x_5) ;  /* 0x00000000000ca947 */ /* 0x000fec0003800000 */
[----:B------:R-:W-:Y:S01]  /*0910*/  UCGABAR_WAIT ;  /* 0x0000000000007dc7 */ /* 0x000fe20008000000 */
[----:B------:R-:W-:Y:S01]  /*0920*/  CCTL.IVALL ;  /* 0x00000000ff00798f */ /* 0x000fe20002000000 */
[----:B------:R-:W-:Y:S05]  /*0930*/  BRA `(.L_x_6) ;  /* 0x0000000000047947 */ /* 0x000fea0003800000 */
.L_x_5:
[----:B------:R-:W-:Y:S06]  /*0940*/  BAR.SYNC.DEFER_BLOCKING 0x0 ;  /* 0x0000000000007b1d */ /* 0x000fec0000010000 */
.L_x_6:
[----:B------:R-:W-:Y:S05]  /*0950*/  @!P3 BRA `(.L_x_7) ;  /* 0x0000009c006cb947 */ /* 0x000fea0003800000 */
[----:B------:R-:W-:-:S13]  /*0960*/  ISETP.GT.U32.AND P0, PT, R6, 0x1, PT ;  /* 0x000000010600780c */ /* 0x000fda0003f04070 */
[----:B0-----:R-:W-:Y:S05]  /*0970*/  @P0 EXIT ;  /* 0x000000000000094d */ /* 0x001fea0003800000 */
[----:B------:R-:W-:Y:S01]  /*0980*/  ULDC.64 UR4, c[0x0][0x650] ;  /* 0x0001940000047ab9 */ /* 0x000fe20000000a00 */
[----:B------:R-:W-:Y:S01]  /*0990*/  PRMT R0, RZ, 0x7610, R0 ;  /* 0x00007610ff007816 */ /* 0x000fe20000000000 */
[----:B------:R-:W-:Y:S01]  /*09a0*/  IMAD.MOV.U32 R154, RZ, RZ, -0x1 ;  /* 0xffffffffff9a7424 */ /* 0x000fe200078e00ff */
[----:B------:R-:W-:Y:S01]  /*09b0*/  ISETP.GE.U32.AND P0, PT, R16, UR4, PT ;  /* 0x0000000410007c0c */ /* 0x000fe2000bf06070 */
[----:B------:R-:W-:Y:S02]  /*09c0*/  IMAD.MOV.U32 R153, RZ, RZ, -0x1 ;  /* 0xffffffffff997424 */ /* 0x000fe400078e00ff */
[----:B------:R-:W-:Y:S01]  /*09d0*/  IMAD.MOV.U32 R23, RZ, RZ, -0x1 ;  /* 0xffffffffff177424 */ /* 0x000fe200078e00ff */
[----:B------:R-:W-:-:S13]  /*09e0*/  ISETP.GE.U32.AND.EX P0, PT, R17, UR5, PT, P0 ;  /* 0x0000000511007c0c */ /* 0x000fda000bf06100 */
[----:B------:R-:W-:Y:S05]  /*09f0*/  @P0 BRA `(.L_x_8) ;  /* 0x00000004002c0947 */ /* 0x000fea0003800000 */
[----:B------:R-:W0:Y:S01]  /*0a00*/  LDC.64 R20, c[0x0][0x628] ;  /* 0x00018a00ff147b82 */ /* 0x000e220000000a00 */
[----:B------:R-:W-:Y:S02]  /*0a10*/  IMAD.MOV.U32 R8, RZ, RZ, R16 ;  /* 0x000000ffff087224 */ /* 0x000fe400078e0010 */
[----:B------:R-:W-:-:S05]  /*0a20*/  IMAD.MOV.U32 R9, RZ, RZ, R17 ;  /* 0x000000ffff097224 */ /* 0x000fca00078e0011 */
[----:B------:R-:W1:Y:S08]  /*0a30*/  LDC R0, c[0x0][0x630] ;  /* 0x00018c00ff007b82 */ /* 0x000e700000000800 */
[----:B------:R-:W2:Y:S01]  /*0a40*/  LDC.64 R26, c[0x0][0x620] ;  /* 0x00018800ff1a7b82 */ /* 0x000ea20000000a00 */
[----:B0-----:R-:W-:-:S04]  /*0a50*/  ISETP.NE.U32.AND P0, PT, R20, RZ, PT ;  /* 0x000000ff1400720c */ /* 0x001fc80003f05070 */
[----:B------:R-:W-:-:S13]  /*0a60*/  ISETP.NE.AND.EX P0, PT, R21, RZ, PT, P0 ;  /* 0x000000ff1500720c */ /* 0x000fda0003f05300 */
[----:B-12---:R-:W-:Y:S05]  /*0a70*/  @!P0 BRA `(.L_x_9) ;  /* 0x0000000000288947 */ /* 0x006fea0003800000 */
[----:B------:R-:W0:Y:S02]  /*0a80*/  LDC R13, c[0x0][0x634] ;  /* 0x00018d00ff0d7b82 */ /* 0x000e240000000800 */
[----:B0-----:R-:W-:-:S05]  /*0a90*/  IADD3 R13, P0, R16, R13, RZ ;  /* 0x0000000d100d7210 */ /* 0x001fca0007f1e0ff */
[----:B------:R-:W-:-:S04]  /*0aa0*/  IMAD.X R15, RZ, RZ, R17, P0 ;  /* 0x000000ffff0f7224 */ /* 0x000fc800000e0611 */
[----:B------:R-:W-:-:S04]  /*0ab0*/  IMAD.WIDE.U32 R8, R15, R20, RZ ;  /* 0x000000140f087225 */ /* 0x000fc800078e00ff */
[----:B------:R-:W-:-:S04]  /*0ac0*/  IMAD.WIDE.U32 R10, P0, R13, R21, R8 ;  /* 0x000000150d0a7225 */ /* 0x000fc80007800008 */
[----:B------:R-:W-:-:S04]  /*0ad0*/  IMAD.WIDE.U32 R8, R13, R20, RZ ;  /* 0x000000140d087225 */ /* 0x000fc800078e00ff */
[----:B------:R-:W-:Y:S01]  /*0ae0*/  IMAD.X R13, RZ, RZ, RZ, P0 ;  /* 0x000000ffff0d7224 */ /* 0x000fe200000e06ff */
[----:B------:R-:W-:Y:S01]  /*0af0*/  IADD3 RZ, P0, R9, R10, RZ ;  /* 0x0000000a09ff7210 */ /* 0x000fe20007f1e0ff */
[----:B------:R-:W-:-:S04]  /*0b00*/  IMAD.MOV.U32 R12, RZ, RZ, R11 ;  /* 0x000000ffff0c7224 */ /* 0x000fc800078e000b */
[----:B------:R-:W-:-:S08]  /*0b10*/  IMAD.WIDE.U32.X R8, R15, R21, R12, P0 ;  /* 0x000000150f087225 */ /* 0x000fd000000e040c */
.L_x_9:
[----:B------:R-:W0:Y:S01]  /*0b20*/  LDC.64 R20, c[0x0][0x640] ;  /* 0x00019000ff147b82 */ /* 0x000e220000000a00 */
[--C-:B------:R-:W-:Y:S01]  /*0b30*/  SHF.R.U64 R28, R8, R0, R9.reuse ;  /* 0x00000000081c7219 */ /* 0x100fe20000001209 */
[----:B------:R-:W-:Y:S01]  /*0b40*/  IMAD R30, R7, R24, R4 ;  /* 0x00000018071e7224 */ /* 0x000fe200078e0204 */
[----:B------:R-:W-:Y:S01]  /*0b50*/  SHF.R.U32.HI R0, RZ, R0, R9 ;  /* 0x00000000ff007219 */ /* 0x000fe20000011609 */
[----:B------:R-:W-:Y:S01]  /*0b60*/  IMAD.MOV.U32 R23, RZ, RZ, 0x1 ;  /* 0x00000001ff177424 */ /* 0x000fe200078e00ff */
[----:B------:R-:W-:-:S03]  /*0b70*/  IADD3 R5, P0, RZ, -R28, RZ ;  /* 0x8000001cff057210 */ /* 0x000fc60007f1e0ff */
[----:B------:R-:W1:Y:S02]  /*0b80*/  LDC R6, c[0x0][0x618] ;  /* 0x00018600ff067b82 */ /* 0x000e640000000800 */
[----:B------:R-:W-:-:S04]  /*0b90*/  IMAD.X R9, RZ, RZ, ~R0, P0 ;  /* 0x000000ffff097224 */ /* 0x000fc800000e0e00 */
[-C--:B------:R-:W-:Y:S02]  /*0ba0*/  IMAD R0, R9, R26.reuse, RZ ;  /* 0x0000001a09007224 */ /* 0x080fe400078e02ff */
[----:B------:R-:W2:Y:S01]  /*0bb0*/  LDC R11, c[0x0][0x608] ;  /* 0x00018200ff0b7b82 */ /* 0x000ea20000000800 */
[----:B------:R-:W-:-:S04]  /*0bc0*/  IMAD.WIDE.U32 R8, R5, R26, R16 ;  /* 0x0000001a05087225 */ /* 0x000fc800078e0010 */
[----:B------:R-:W-:-:S03]  /*0bd0*/  IMAD R5, R5, R27, R0 ;  /* 0x0000001b05057224 */ /* 0x000fc600078e0200 */
[----:B------:R-:W3:Y:S01]  /*0be0*/  LDC R12, c[0x0][0x658] ;  /* 0x00019600ff0c7b82 */ /* 0x000ee20000000800 */
[----:B0-----:R-:W-:Y:S01]  /*0bf0*/  ISETP.NE.U32.AND P0, PT, R20, RZ, PT ;  /* 0x000000ff1400720c */ /* 0x001fe20003f05070 */
[----:B------:R-:W-:Y:S02]  /*0c00*/  IMAD.IADD R5, R9, 0x1, R5 ;  /* 0x0000000109057824 */ /* 0x000fe400078e0205 */
[----:B------:R-:W-:Y:S01]  /*0c10*/  IMAD.MOV.U32 R9, RZ, RZ, -0x1 ;  /* 0xffffffffff097424 */ /* 0x000fe200078e00ff */
[----:B------:R-:W-:-:S03]  /*0c20*/  ISETP.NE.AND.EX P0, PT, R21, RZ, PT, P0 ;  /* 0x000000ff1500720c */ /* 0x000fc60003f05300 */
[----:B------:R-:W0:Y:S01]  /*0c30*/  LDC R15, c[0x0][0x600] ;  /* 0x00018000ff0f7b82 */ /* 0x000e220000000800 */
[-CC-:B-1----:R-:W-:Y:S02]  /*0c40*/  SHF.R.U64 R13, R8, R6.reuse, R5.reuse ;  /* 0x00000006080d7219 */ /* 0x182fe40000001205 */
[----:B------:R-:W-:-:S05]  /*0c50*/  SHF.R.U32.HI R0, RZ, R6, R5 ;  /* 0x00000006ff007219 */ /* 0x000fca0000011605 */
[----:B------:R-:W1:Y:S01]  /*0c60*/  LDC R14, c[0x0][0x648] ;  /* 0x00019200ff0e7b82 */ /* 0x000e620000000800 */
[-CC-:B--2---:R-:W-:Y:S02]  /*0c70*/  SHF.R.U64 R27, R13, R11.reuse, R0.reuse ;  /* 0x0000000b0d1b7219 */ /* 0x184fe40000001200 */
[----:B------:R-:W-:-:S05]  /*0c80*/  SHF.R.U32.HI R5, RZ, R11, R0 ;  /* 0x0000000bff057219 */ /* 0x000fca0000011600 */
[----:B------:R-:W2:Y:S01]  /*0c90*/  LDC R26, c[0x0][0x638] ;  /* 0x00018e00ff1a7b82 */ /* 0x000ea20000000800 */
[-CC-:B---3--:R-:W-:Y:S02]  /*0ca0*/  SHF.R.U64 R24, R27, R12.reuse, R5.reuse ;  /* 0x0000000c1b187219 */ /* 0x188fe40000001205 */
[-C--:B------:R-:W-:Y:S02]  /*0cb0*/  SHF.L.U32 R0, R9, R12.reuse, RZ ;  /* 0x0000000c09007219 */ /* 0x080fe400000006ff */
[----:B------:R-:W-:Y:S01]  /*0cc0*/  SHF.R.U32.HI R5, RZ, R12, R5 ;  /* 0x0000000cff057219 */ /* 0x000fe20000011605 */
[----:B------:R-:W-:Y:S01]  /*0cd0*/  IMAD.MOV.U32 R4, RZ, RZ, R24 ;  /* 0x000000ffff047224 */ /* 0x000fe200078e0018 */
[----:B------:R-:W-:Y:S01]  /*0ce0*/  LOP3.LUT R10, RZ, R0, RZ, 0x33, !PT ;  /* 0x00000000ff0a7212 */ /* 0x000fe200078e33ff */
[----:B------:R-:W3:Y:S01]  /*0cf0*/  LDC R25, c[0x0][0x610] ;  /* 0x00018400ff197b82 */ /* 0x000ee20000000800 */
[----:B------:R-:W-:Y:S05]  /*0d00*/  @!P0 BRA `(.L_x_10) ;  /* 0x0000000000288947 */ /* 0x000fea0003800000 */
[----:B------:R-:W4:Y:S02]  /*0d10*/  LDC R9, c[0x0][0x64c] ;  /* 0x00019300ff097b82 */ /* 0x000f240000000800 */
[----:B----4-:R-:W-:-:S05]  /*0d20*/  IADD3 R9, P0, R24, R9, RZ ;  /* 0x0000000918097210 */ /* 0x010fca0007f1e0ff */
        /* <DEDUP_REMOVED lines=8> */
.L_x_10:
[----:B-1----:R-:W-:Y:S01]  /*0db0*/  SHF.R.U64 R4, R4, R14, R5 ;  /* 0x0000000e04047219 */ /* 0x002fe20000001205 */
[----:B0-----:R-:W-:Y:S01]  /*0dc0*/  VIADD R6, R15, 0xffffffff ;  /* 0xffffffff0f067836 */ /* 0x001fe20000000000 */
[----:B------:R-:W-:Y:S01]  /*0dd0*/  SHF.L.U32 R0, R23, R12, RZ ;  /* 0x0000000c17007219 */ /* 0x000fe200000006ff */
[----:B------:R-:W-:Y:S01]  /*0de0*/  IMAD.MOV.U32 R23, RZ, RZ, R28 ;  /* 0x000000ffff177224 */ /* 0x000fe200078e001c */
[----:B------:R-:W-:Y:S01]  /*0df0*/  LOP3.LUT R5, R27, R10, RZ, 0xc0, !PT ;  /* 0x0000000a1b057212 */ /* 0x000fe200078ec0ff */
[----:B------:R-:W-:Y:S01]  /*0e00*/  IMAD.MOV R7, RZ, RZ, -R4 ;  /* 0x000000ffff077224 */ /* 0x000fe200078e0a04 */
[----:B------:R-:W-:Y:S02]  /*0e10*/  SEL R3, R3, R30, !P1 ;  /* 0x0000001e03037207 */ /* 0x000fe40004800000 */
[----:B------:R-:W-:Y:S01]  /*0e20*/  LOP3.LUT R6, R13, R6, RZ, 0xc0, !PT ;  /* 0x000000060d067212 */ /* 0x000fe200078ec0ff */
[----:B------:R-:W-:Y:S02]  /*0e30*/  IMAD R4, R0, R4, R5 ;  /* 0x0000000400047224 */ /* 0x000fe400078e0205 */
[----:B--2---:R-:W-:-:S02]  /*0e40*/  IMAD R0, R7, R26, R24 ;  /* 0x0000001a07007224 */ /* 0x004fc400078e0218 */
[----:B---3--:R-:W-:Y:S02]  /*0e50*/  IMAD R3, R4, R25, R3 ;  /* 0x0000001904037224 */ /* 0x008fe400078e0203 */
[----:B------:R-:W-:Y:S02]  /*0e60*/  IMAD R154, R0, R15, R6 ;  /* 0x0000000f009a7224 */ /* 0x000fe400078e0206 */
[----:B------:R-:W-:-:S03]  /*0e70*/  IMAD.MOV.U32 R4, RZ, RZ, 0x1 ;  /* 0x00000001ff047424 */ /* 0x000fc600078e00ff */
[----:B------:R-:W-:Y:S02]  /*0e80*/  SEL R153, R154, R3, !P1 ;  /* 0x000000039a997207 */ /* 0x000fe40004800000 */
[----:B------:R-:W-:Y:S02]  /*0e90*/  PRMT R0, R4, 0x7610, R0 ;  /* 0x0000761004007816 */ /* 0x000fe40000000000 */
[----:B------:R-:W-:-:S07]  /*0ea0*/  SEL R154, R3, R154, !P1 ;  /* 0x0000009a039a7207 */ /* 0x000fce0004800000 */
.L_x_8:
[----:B------:R-:W-:-:S08]  /*0eb0*/  NOP ;  /* 0x0000000000007918 */ /* 0x000fd00000000000 */
[----:B------:R-:W0:Y:S02]  /*0ec0*/  USETMAXREG.TRY_ALLOC.CTAPOOL UP0, 0xe8 ;  /* 0x000000e8000079c8 */ /* 0x000e240008000600 */
[----:B0-----:R-:W-:-:S13]  /*0ed0*/  PLOP3.LUT P0, PT, PT, PT, UP0, 0x80, 0x0 ;  /* 0x000000000000781c */ /* 0x001fda0003f0f008 */
[----:B------:R-:W-:Y:S05]  /*0ee0*/  @!P0 BRA `(.L_x_8) ;  /* 0xfffffffc00f08947 */ /* 0x000fea000383ffff */
[----:B------:R-:W-:Y:S01]  /*0ef0*/  ULDC.64 UR4, c[0x0][0x598] ;  /* 0x0001660000047ab9 */ /* 0x000fe20000000a00 */
[----:B------:R-:W-:Y:S01]  /*0f00*/  ULDC.64 UR36, c[0x0][0x208] ;  /* 0x0000820000247ab9 */ /* 0x000fe20000000a00 */
[----:B------:R-:W-:-:S04]  /*0f10*/  ISETP.NE.U32.AND P0, PT, RZ, UR4, PT ;  /* 0x00000004ff007c0c */ /* 0x000fc8000bf05070 */
[----:B------:R-:W-:-:S13]  /*0f20*/  ISETP.NE.AND.EX P0, PT, RZ, UR5, PT, P0 ;  /* 0x00000005ff007c0c */ /* 0x000fda000bf05300 */
[----:B------:R-:W-:Y:S05]  /*0f30*/  @!P0 BRA `(.L_x_11) ;  /* 0x00000000001c8947 */ /* 0x000fea0003800000 */
[----:B------:R-:W0:Y:S02]  /*0f40*/  LDC.64 R4, c[0x0][0x598] ;  /* 0x00016600ff047b82 */ /* 0x000e240000000a00 */
[----:B0-----:R-:W2:Y:S02]  /*0f50*/  LDG.E.64 R4, desc[UR36][R4.64] ;  /* 0x0000002404047981 */ /* 0x001ea4000c1e1b00 */
[----:B--2---:R-:W-:-:S04]  /*0f60*/  ISETP.NE.U32.AND P0, PT, R4, RZ, PT ;  /* 0x000000ff0400720c */ /* 0x004fc80003f05070 */
[----:B------:R-:W-:-:S13]  /*0f70*/  ISETP.NE.AND.EX P0, PT, R5, RZ, PT, P0 ;  /* 0x000000ff0500720c */ /* 0x000fda0003f05300 */
[----:B------:R-:W-:Y:S05]  /*0f80*/  @!P0 BRA `(.L_x_11) ;  /* 0x0000000000088947 */ /* 0x000fea0003800000 */
[----:B------:R0:W5:Y:S01]  /*0f90*/  LD.E R155, desc[UR36][R4.64] ;  /* 0x00000024049b7980 */ /* 0x000162000c101900 */
[----:B------:R-:W-:Y:S05]  /*0fa0*/  BRA `(.L_x_12) ;  /* 0x0000000000247947 */ /* 0x000fea0003800000 */
.L_x_11:
[----:B------:R-:W-:Y:S02]  /*0fb0*/  ULDC.64 UR4, c[0x0][0x588] ;  /* 0x0001620000047ab9 */ /* 0x000fe40000000a00 */
[----:B------:R-:W-:-:S04]  /*0fc0*/  ISETP.NE.U32.AND P0, PT, RZ, UR4, PT ;  /* 0x00000004ff007c0c */ /* 0x000fc8000bf05070 */
[----:B------:R-:W-:-:S13]  /*0fd0*/  ISETP.NE.AND.EX P0, PT, RZ, UR5, PT, P0 ;  /* 0x00000005ff007c0c */ /* 0x000fda000bf05300 */
[----:B------:R-:W-:Y:S05]  /*0fe0*/  @!P0 BRA `(.L_x_13) ;  /* 0x00000000000c8947 */ /* 0x000fea0003800000 */
[----:B------:R-:W0:Y:S02]  /*0ff0*/  LDC.64 R4, c[0x0][0x588] ;  /* 0x00016200ff047b82 */ /* 0x000e240000000a00 */
[----:B0-----:R1:W5:Y:S01]  /*1000*/  LDG.E R155, desc[UR36][R4.64] ;  /* 0x00000024049b7981 */ /* 0x001362000c1e1900 */
[----:B------:R-:W-:Y:S05]  /*1010*/  BRA `(.L_x_12) ;  /* 0x0000000000087947 */ /* 0x000fea0003800000 */
.L_x_13:
[----:B------:R-:W-:Y:S02]  /*1020*/  ULDC UR4, c[0x0][0x580] ;  /* 0x0001600000047ab9 */ /* 0x000fe40000000800 */
[----:B------:R-:W-:-:S07]  /*1030*/  IMAD.U32 R155, RZ, RZ, UR4 ;  /* 0x00000004ff9b7e24 */ /* 0x000fce000f8e00ff */
.L_x_12:
[----:B------:R-:W-:Y:S02]  /*1040*/  ULDC.64 UR4, c[0x0][0x5a0] ;  /* 0x0001680000047ab9 */ /* 0x000fe40000000a00 */
[----:B------:R-:W-:-:S04]  /*1050*/  ISETP.NE.U32.AND P0, PT, RZ, UR4, PT ;  /* 0x00000004ff007c0c */ /* 0x000fc8000bf05070 */
[----:B------:R-:W-:-:S13]  /*1060*/  ISETP.NE.AND.EX P0, PT, RZ, UR5, PT, P0 ;  /* 0x00000005ff007c0c */ /* 0x000fda000bf05300 */
[----:B------:R-:W-:Y:S05]  /*1070*/  @!P0 BRA `(.L_x_14) ;  /* 0x00000000001c8947 */ /* 0x000fea0003800000 */
[----:B01----:R-:W0:Y:S02]  /*1080*/  LDC.64 R4, c[0x0][0x5a0] ;  /* 0x00016800ff047b82 */ /* 0x003e240000000a00 */
[----:B0-----:R-:W2:Y:S02]  /*1090*/  LDG.E.64 R4, desc[UR36][R4.64] ;  /* 0x0000002404047981 */ /* 0x001ea4000c1e1b00 */
[----:B--2---:R-:W-:-:S04]  /*10a0*/  ISETP.NE.U32.AND P0, PT, R4, RZ, PT ;  /* 0x000000ff0400720c */ /* 0x004fc80003f05070 */
[----:B------:R-:W-:-:S13]  /*10b0*/  ISETP.NE.AND.EX P0, PT, R5, RZ, PT, P0 ;  /* 0x000000ff0500720c */ /* 0x000fda0003f05300 */
[----:B------:R-:W-:Y:S05]  /*10c0*/  @!P0 BRA `(.L_x_14) ;  /* 0x0000000000088947 */ /* 0x000fea0003800000 */
[----:B------:R0:W5:Y:S01]  /*10d0*/  LD.E R156, desc[UR36][R4.64] ;  /* 0x00000024049c7980 */ /* 0x000162000c101900 */
[----:B------:R-:W-:Y:S05]  /*10e0*/  BRA `(.L_x_15) ;  /* 0x0000000000247947 */ /* 0x000fea0003800000 */
.L_x_14:
[----:B------:R-:W-:Y:S02]  /*10f0*/  ULDC.64 UR4, c[0x0][0x590] ;  /* 0x0001640000047ab9 */ /* 0x000fe40000000a00 */
[----:B------:R-:W-:-:S04]  /*1100*/  ISETP.NE.U32.AND P0, PT, RZ, UR4, PT ;  /* 0x00000004ff007c0c */ /* 0x000fc8000bf05070 */
[----:B------:R-:W-:-:S13]  /*1110*/  ISETP.NE.AND.EX P0, PT, RZ, UR5, PT, P0 ;  /* 0x00000005ff007c0c */ /* 0x000fda000bf05300 */
[----:B------:R-:W-:Y:S05]  /*1120*/  @!P0 BRA `(.L_x_16) ;  /* 0x00000000000c8947 */ /* 0x000fea0003800000 */
[----:B------:R-:W2:Y:S02]  /*1130*/  LDC.64 R156, c[0x0][0x590] ;  /* 0x00016400ff9c7b82 */ /* 0x000ea40000000a00 */
[----:B--2---:R2:W5:Y:S01]  /*1140*/  LDG.E R156, desc[UR36][R156.64] ;  /* 0x000000249c9c7981 */ /* 0x004562000c1e1900 */
[----:B------:R-:W-:Y:S05]  /*1150*/  BRA `(.L_x_15) ;  /* 0x0000000000087947 */ /* 0x000fea0003800000 */
.L_x_16:
[----:B------:R-:W-:Y:S02]  /*1160*/  ULDC UR4, c[0x0][0x584] ;  /* 0x0001610000047ab9 */ /* 0x000fe40000000800 */
[----:B------:R-:W-:-:S07]  /*1170*/  IMAD.U32 R156, RZ, RZ, UR4 ;  /* 0x00000004ff9c7e24 */ /* 0x000fce000f8e00ff */
.L_x_15:
[----:B------:R-:W-:-:S13]  /*1180*/  LOP3.LUT P0, RZ, R0, 0xff, RZ, 0xc0, !PT ;  /* 0x000000ff00ff7812 */ /* 0x000fda000780c0ff */
[----:B------:R-:W-:Y:S05]  /*1190*/  @!P0 EXIT ;  /* 0x000000000000894d */ /* 0x000fea0003800000 */
[----:B------:R-:W-:Y:S01]  /*11a0*/  ULDC UR4, c[0x0][0x28c] ;  /* 0x0000a30000047ab9 */ /* 0x000fe20000000800 */
[----:B--2---:R-:W-:Y:S01]  /*11b0*/  LOP3.LUT R157, R19, 0x1, RZ, 0xfc, !PT ;  /* 0x00000001139d7812 */ /* 0x004fe200078efcff */
[----:B------:R-:W-:Y:S01]  /*11c0*/  UIADD3 UR4, UR4, 0x3f, URZ ;  /* 0x0000003f04047890 */ /* 0x000fe2000fffe03f */
[----:B------:R-:W-:Y:S01]  /*11d0*/  UMOV UR38, URZ ;  /* 0x0000003f00267c82 */ /* 0x000fe20008000000 */
[----:B------:R-:W-:Y:S02]  /*11e0*/  UMOV UR39, URZ ;  /* 0x0000003f00277c82 */ /* 0x000fe40008000000 */
[----:B------:R-:W-:-:S04]  /*11f0*/  USHF.R.S32.HI UR5, URZ, 0x1f, UR4 ;  /* 0x0000001f3f057899 */ /* 0x000fc80008011404 */
[----:B------:R-:W-:-:S04]  /*1200*/  ULEA.HI UR5, UR5, UR4, URZ, 0x6 ;  /* 0x0000000405057291 */ /* 0x000fc8000f8f303f */
[----:B------:R-:W-:-:S12]  /*1210*/  USHF.R.S32.HI UR40, URZ, 0x6, UR5 ;  /* 0x000000063f287899 */ /* 0x000fd80008011405 */
.L_x_292:
[----:B------:R-:W-:Y:S01]  /*1220*/  LOP3.LUT R0, R18, 0x80, RZ, 0xc0, !PT ;  /* 0x0000008012007812 */ /* 0x000fe200078ec0ff */
[----:B--2---:R-:W2:Y:S01]  /*1230*/  S2UR UR7, SR_CgaCtaId ;  /* 0x00000000000779c3 */ /* 0x004ea20000008800 */
[----:B------:R-:W-:Y:S02]  /*1240*/  UMOV UR6, 0x400 ;  /* 0x0000040000067882 */ /* 0x000fe40000000000 */
[----:B------:R-:W-:-:S06]  /*1250*/  SHF.R.U32.HI R0, RZ, 0x7, R0 ;  /* 0x00000007ff007819 */ /* 0x000fcc0000011600 */
[----:B---3--:R-:W3:Y:S01]  /*1260*/  SHFL.IDX PT, R0, R0, RZ, 0x1f ;  /* 0x00001fff00007589 */ /* 0x008ee200000e0000 */
[----:B--2---:R-:W-:Y:S01]  /*1270*/  ULEA UR6, UR7, UR6, 0x18 ;  /* 0x0000000607067291 */ /* 0x004fe2000f8ec03f */
[----:B---3--:R-:W-:-:S13]  /*1280*/  R2UR UR4, R0 ;  /* 0x00000000000472ca */ /* 0x008fda00000e0000 */
[----:B------:R-:W-:-:S04]  /*1290*/  ULEA.HI UR5, UR4, UR4, URZ, 0x1 ;  /* 0x0000000404057291 */ /* 0x000fc8000f8f083f */
[----:B------:R-:W-:-:S04]  /*12a0*/  ULOP3.LUT UR5, UR5, 0x7fffe, URZ, 0xc0, !UPT ;  /* 0x0007fffe05057892 */ /* 0x000fc8000f8ec03f */
[----:B------:R-:W-:-:S03]  /*12b0*/  UIADD3 UR5, UR4, -UR5, URZ ;  /* 0x8000000504057290 */ /* 0x000fc6000fffe03f */
[----:B------:R-:W-:Y:S01]  /*12c0*/  ULDC UR4, c[0x0][0x28c] ;  /* 0x0000a30000047ab9 */ /* 0x000fe20000000800 */
[----:B------:R-:W-:Y:S01]  /*12d0*/  ULEA UR5, UR5, UR6, 0xd ;  /* 0x0000000605057291 */ /* 0x000fe2000f8e683f */
[----:B------:R-:W-:-:S03]  /*12e0*/  ISETP.LT.AND P0, PT, RZ, UR4, PT ;  /* 0x00000004ff007c0c */ /* 0x000fc6000bf01270 */
[----:B------:R-:W-:-:S04]  /*12f0*/  UIADD3 UR5, UR5, 0x100, URZ ;  /* 0x0000010005057890 */ /* 0x000fc8000fffe03f */
[----:B------:R-:W-:-:S04]  /*1300*/  USHF.R.U32.HI UR5, URZ, 0x4, UR5 ;  /* 0x000000043f057899 */ /* 0x000fc80008011605 */
[----:B------:R-:W-:Y:S02]  /*1310*/  ULOP3.LUT UR41, UR5, 0x3fff, URZ, 0xc0, !UPT ;  /* 0x00003fff05297892 */ /* 0x000fe4000f8ec03f */
[----:B-1--45:R-:W-:Y:S10]  /*1320*/  @P0 BRA `(.L_x_17) ;  /* 0x0000000000400947 */ /* 0x032ff40003800000 */
[----:B------:R-:W-:Y:S01]  /*1330*/  MOV R0, 0x0 ;  /* 0x0000000000007802 */ /* 0x000fe20000000f00 */
[----:B------:R-:W-:Y:S01]  /*1340*/  ULDC.64 UR4, c[0x4][0x68] ;  /* 0x01001a0000047ab9 */ /* 0x000fe20000000a00 */
[----:B------:R-:W-:Y:S01]  /*1350*/  ULDC.64 UR6, c[0x4][0x8] ;  /* 0x0100020000067ab9 */ /* 0x000fe20000000a00 */
[----:B01----:R-:W-:Y:S01]  /*1360*/  IMAD.U32 R4, RZ, RZ, UR4 ;  /* 0x00000004ff047e24 */ /* 0x003fe2000f8e00ff */
[----:B------:R0:W1:Y:S01]  /*1370*/  LDC.64 R14, c[0x4][R0] ;  /* 0x01000000000e7b82 */ /* 0x0000620000000a00 */
[----:B------:R-:W-:Y:S01]  /*1380*/  IMAD.U32 R5, RZ, RZ, UR5 ;  /* 0x00000005ff057e24 */ /* 0x000fe2000f8e00ff */
[----:B------:R-:W-:Y:S01]  /*1390*/  ULDC.64 UR4, c[0x4][0x70] ;  /* 0x01001c0000047ab9 */ /* 0x000fe20000000a00 */
[----:B------:R-:W-:Y:S02]  /*13a0*/  IMAD.U32 R10, RZ, RZ, UR6 ;  /* 0x00000006ff0a7e24 */ /* 0x000fe4000f8e00ff */
[----:B------:R-:W-:Y:S02]  /*13b0*/  IMAD.U32 R6, RZ, RZ, UR4 ;  /* 0x00000004ff067e24 */ /* 0x000fe4000f8e00ff */
[----:B------:R-:W-:-:S02]  /*13c0*/  IMAD.U32 R7, RZ, RZ, UR5 ;  /* 0x00000005ff077e24 */ /* 0x000fc4000f8e00ff */
[----:B------:R-:W-:Y:S02]  /*13d0*/  IMAD.U32 R11, RZ, RZ, UR7 ;  /* 0x00000007ff0b7e24 */ /* 0x000fe4000f8e00ff */
[----:B------:R-:W-:Y:S02]  /*13e0*/  IMAD.MOV.U32 R8, RZ, RZ, 0x1e1 ;  /* 0x000001e1ff087424 */ /* 0x000fe400078e00ff */
[----:B------:R-:W-:Y:S02]  /*13f0*/  IMAD.MOV.U32 R12, RZ, RZ, 0x1 ;  /* 0x00000001ff0c7424 */ /* 0x000fe400078e00ff */
[----:B0-----:R-:W-:-:S07]  /*1400*/  IMAD.MOV.U32 R13, RZ, RZ, RZ ;  /* 0x000000ffff0d7224 */ /* 0x001fce00078e00ff */
[----:B------:R-:W-:-:S07]  /*1410*/  LEPC R20, `(.L_x_17) ;  /* 0x000000001014794e */ /* 0x000fce0000000000 */
[----:B-1---5:R-:W-:Y:S05]  /*1420*/  CALL.ABS.NOINC R14 ;  /* 0x000000000e007343 */ /* 0x022fea0003c00000 */
.L_x_17:
[----:B------:R-:W-:-:S13]  /*1430*/  ISETP.NE.AND P0, PT, R157, 0x3, PT ;  /* 0x000000039d00780c */ /* 0x000fda0003f05270 */
[----:B------:R-:W-:Y:S05]  /*1440*/  @!P0 BRA `(.L_x_18) ;  /* 0x0000000000048947 */ /* 0x000fea0003800000 */
[----:B------:R-:W-:Y:S01]  /*1450*/  BPT.TRAP 0x1 ;  /* 0x000000040000795c */ /* 0x000fe20000300000 */
.L_x_18:
[----:B------:R-:W2:Y:S01]  /*1460*/  S2UR UR5, SR_CgaCtaId ;  /* 0x00000000000579c3 */ /* 0x000ea20000008800 */
[----:B------:R-:W-:Y:S01]  /*1470*/  UMOV UR4, 0x400 ;  /* 0x0000040000047882 */ /* 0x000fe20000000000 */
[----:B------:R-:W-:Y:S02]  /*1480*/  IMAD.U32 R0, RZ, RZ, UR38 ;  /* 0x00000026ff007e24 */ /* 0x000fe4000f8e00ff */
[----:B------:R-:W-:-:S03]  /*1490*/  IMAD.U32 R3, RZ, RZ, UR39 ;  /* 0x00000027ff037e24 */ /* 0x000fc6000f8e00ff */
[----:B------:R-:W-:Y:S01]  /*14a0*/  SHF.L.U32 R0, R0, 0x1f, RZ ;  /* 0x0000001f00007819 */ /* 0x000fe200000006ff */
[----:B--2---:R-:W-:-:S06]  /*14b0*/  ULEA UR4, UR5, UR4, 0x18 ;  /* 0x0000000405047291 */ /* 0x004fcc000f8ec03f */
[----:B------:R-:W-:-:S04]  /*14c0*/  IMAD.U32 R6, RZ, RZ, UR4 ;  /* 0x00000004ff067e24 */ /* 0x000fc8000f8e00ff */
[----:B------:R-:W-:-:S04]  /*14d0*/  IMAD R3, R3, 0x8, R6 ;  /* 0x0000000803037824 */ /* 0x000fc800078e0206 */
[----:B------:R2:W3:Y:S01]  /*14e0*/  SYNCS.PHASECHK.TRANS64.TRYWAIT P1, [R3+URZ], R0 ;  /* 0x00000000030075a7 */ /* 0x0004e2000802017f */
[----:B------:R-:W-:Y:S05]  /*14f0*/  @!P0 BRA `(.L_x_19) ;  /* 0x0000000000048947 */ /* 0x000fea0003800000 */
[----:B------:R-:W-:Y:S01]  /*1500*/  BPT.TRAP 0x1 ;  /* 0x000000040000795c */ /* 0x000fe20000300000 */
.L_x_19:
[----:B---3--:R-:W-:Y:S05]  /*1510*/  @P1 BRA `(.L_x_20) ;  /* 0x0000000000081947 */ /* 0x008fea0003800000 */
[----:B------:R-:W3:Y:S02]  /*1520*/  SYNCS.PHASECHK.TRANS64.TRYWAIT P1, [R3+URZ], R0 ;  /* 0x00000000030075a7 */ /* 0x000ee4000802017f */
[----:B---3--:R-:W-:Y:S05]  /*1530*/  @!P1 BRA `(.L_x_21) ;  /* 0x000000a800349947 */ /* 0x008fea0003800000 */
.L_x_20:
[----:B------:R-:W-:-:S04]  /*1540*/  UISETP.LT.AND UP0, UPT, UR40, 0x1, UPT ;  /* 0x000000012800788c */ /* 0x000fc8000bf01270 */
[----:B------:R-:W-:-:S06]  /*1550*/  USEL UR4, UR40, 0x1, UP0 ;  /* 0x0000000128047887 */ /* 0x000fcc0008000000 */
[----:B--23--:R-:W-:Y:S01]  /*1560*/  IMAD.U32 R0, RZ, RZ, UR4 ;  /* 0x00000004ff007e24 */ /* 0x00cfe2000f8e00ff */
[----:B------:R-:W-:Y:S05]  /*1570*/  WARPSYNC.ALL ;  /* 0x0000000000007948 */ /* 0x000fea0003800000 */
[----:B------:R-:W-:-:S04]  /*1580*/  IADD3 R0, -R0, UR40, RZ ;  /* 0x0000002800007c10 */ /* 0x000fc8000fffe1ff */
[----:B------:R-:W-:Y:S02]  /*1590*/  ISETP.GE.AND P1, PT, R0, 0x1, PT ;  /* 0x000000010000780c */ /* 0x000fe40003f26270 */
[----:B------:R-:W-:Y:S01]  /*15a0*/  R2UR UR4, R6 ;  /* 0x00000000060472ca */ /* 0x000fe200000e0000 */
[----:B------:R-:W-:Y:S01]  /*15b0*/  WARPGROUP.ARRIVE ;  /* 0x00000000000079c5 */ /* 0x000fe20000000000 */
[----:B------:R-:W-:Y:S01]  /*15c0*/  UMOV UR9, 0x40000040 ;  /* 0x4000004000097882 */ /* 0x000fe20000000000 */
[----:B------:R-:W-:-:S10]  /*15d0*/  UMOV UR11, 0x40000040 ;  /* 0x40000040000b7882 */ /* 0x000fd40000000000 */
[----:B------:R-:W-:-:S04]  /*15e0*/  UIADD3 UR4, UR4, 0x28100, URZ ;  /* 0x0002810004047890 */ /* 0x000fc8000fffe03f */
[----:B------:R-:W-:-:S04]  /*15f0*/  USHF.R.U32.HI UR4, URZ, 0x4, UR4 ;  /* 0x000000043f047899 */ /* 0x000fc80008011604 */
[----:B------:R-:W-:Y:S02]  /*1600*/  ULOP3.LUT UR5, UR4, 0x3fff, URZ, 0xc0, !UPT ;  /* 0x00003fff04057892 */ /* 0x000fe4000f8ec03f */
[----:B------:R-:W-:Y:S02]  /*1610*/  ULOP3.LUT UR4, UR41, 0x10000, URZ, 0xfc, !UPT ;  /* 0x0001000029047892 */ /* 0x000fe4000f8efc3f */
[----:B------:R-:W-:Y:S02]  /*1620*/  ULOP3.LUT UR5, UR5, 0x10000, URZ, 0xfc, !UPT ;  /* 0x0001000005057892 */ /* 0x000fe4000f8efc3f */
[----:B------:R-:W-:Y:S02]  /*1630*/  ULEA UR6, UR39, UR4, 0xb ;  /* 0x0000000427067291 */ /* 0x000fe4000f8e583f */
[----:B------:R-:W-:-:S05]  /*1640*/  ULEA UR7, UR39, UR5, 0xc ;  /* 0x0000000527077291 */ /* 0x000fca000f8e603f */
[----:B------:R-:W-:Y:S02]  /*1650*/  UMOV UR8, UR6 ;  /* 0x0000000600087c82 */ /* 0x000fe40008000000 */
[----:B------:R-:W-:Y:S02]  /*1660*/  UMOV UR10, UR7 ;  /* 0x00000007000a7c82 */ /* 0x000fe40008000000 */
[----:B------:R-:W-:Y:S01]  /*1670*/  HGMMA.64x256x8.F32.TF32 R24, gdesc[UR8], RZ, !UPT, gsb0 ;  /* 0x07e00000081879f0 */ /* 0x000fe2000c0028ff */
[----:B------:R-:W-:Y:S02]  /*1680*/  UIADD3 UR8, UR6, 0x2, URZ ;  /* 0x0000000206087890 */ /* 0x000fe4000fffe03f */
[----:B------:R-:W-:Y:S01]  /*1690*/  UIADD3 UR10, UR7, 0x2, URZ ;  /* 0x00000002070a7890 */ /* 0x000fe2000fffe03f */
[----:B------:R-:W-:Y:S01]  /*16a0*/  UMOV UR9, 0x40000040 ;  /* 0x4000004000097882 */ /* 0x000fe20000000000 */
[----:B------:R-:W-:Y:S01]  /*16b0*/  UMOV UR11, 0x40000040 ;  /* 0x40000040000b7882 */ /* 0x000fe20000000000 */
[----:B------:R-:W-:-:S02]  /*16c0*/  WARPGROUP.DEPBAR.LE gsb0, 0x0 ;  /* 0x00008000000079c5 */ /* 0x000fc40000010000 */
[----:B------:R-:W-:-:S15]  /*16d0*/  WARPGROUP.ARRIVE ;  /* 0x00000000000079c5 */ /* 0x000fde0000000000 */
[----:B------:R-:W-:-:S05]  /*16e0*/  NOP ;  /* 0x0000000000007918 */ /* 0x000fca0000000000 */
[----:B------:R-:W-:Y:S01]  /*16f0*/  HGMMA.64x256x8.F32.TF32 R24, gdesc[UR8], R24, gsb0 ;  /* 0x07e00000081879f0 */ /* 0x000fe20008002818 */
[----:B------:R-:W-:Y:S02]  /*1700*/  UIADD3 UR8, UR6, 0x4, URZ ;  /* 0x0000000406087890 */ /* 0x000fe4000fffe03f */
[----:B------:R-:W-:Y:S01]  /*1710*/  UIADD3 UR10, UR7, 0x4, URZ ;  /* 0x00000004070a7890 */ /* 0x000fe2000fffe03f */
[----:B------:R-:W-:Y:S01]  /*1720*/  UMOV UR9, 0x40000040 ;  /* 0x4000004000097882 */ /* 0x000fe20000000000 */
[----:B------:R-:W-:Y:S01]  /*1730*/  UMOV UR11, 0x40000040 ;  /* 0x40000040000b7882 */ /* 0x000fe20000000000 */
[----:B------:R-:W-:Y:S02]  /*1740*/  WARPGROUP.DEPBAR.LE gsb0, 0x0 ;  /* 0x00008000000079c5 */ /* 0x000fe40000010000 */
        /* <DEDUP_REMOVED lines=42> */
[----:B------:R-:W-:Y:S03]  /*19f0*/  HGMMA.64x256x8.F32.TF32 R24, gdesc[UR8], R24, gsb0 ;  /* 0x07e00000081879f0 */ /* 0x000fe60008002818 */
[----:B------:R-:W-:Y:S02]  /*1a00*/  WARPGROUP.DEPBAR.LE gsb0, 0x0 ;  /* 0x00008000000079c5 */ /* 0x000fe40000010000 */
[----:B------:R-:W-:Y:S05]  /*1a10*/  @!P1 BRA `(.L_x_22) ;  /* 0x0000000400b09947 */ /* 0x000fea0003800000 */
[----:B------:R-:W-:Y:S02]  /*1a20*/  UIADD3 UR6, UR39, 0x1, URZ ;  /* 0x0000000127067890 */ /* 0x000fe4000fffe03f */
[----:B------:R-:W-:Y:S02]  /*1a30*/  IMAD.U32 R3, RZ, RZ, UR39 ;  /* 0x00000027ff037e24 */ /* 0x000fe4000f8e00ff */
[----:B------:R-:W-:-:S04]  /*1a40*/  UISETP.NE.AND UP0, UPT, UR6, 0x5, UPT ;  /* 0x000000050600788c */ /* 0x000fc8000bf05270 */
[----:B------:R-:W-:Y:S02]  /*1a50*/  USEL UR7, URZ, 0x1, UP0 ;  /* 0x000000013f077887 */ /* 0x000fe40008000000 */
[----:B------:R-:W-:Y:S02]  /*1a60*/  USEL UR6, UR6, URZ, UP0 ;  /* 0x0000003f06067287 */ /* 0x000fe40008000000 */
[----:B------:R-:W-:-:S06]  /*1a70*/  ULOP3.LUT UR7, UR38, UR7, URZ, 0x3c, !UPT ;  /* 0x0000000726077292 */ /* 0x000fcc000f8e3c3f */
[----:B------:R-:W-:-:S07]  /*1a80*/  IMAD.U32 R7, RZ, RZ, UR7 ;  /* 0x00000007ff077e24 */ /* 0x000fce000f8e00ff */
.L_x_29:
[----:B------:R-:W-:Y:S05]  /*1a90*/  @!P0 BRA `(.L_x_23) ;  /* 0x0000000000048947 */ /* 0x000fea0003800000 */
[----:B------:R-:W-:Y:S01]  /*1aa0*/  BPT.TRAP 0x1 ;  /* 0x000000040000795c */ /* 0x000fe20000300000 */
.L_x_23:
[----:B------:R-:W2:Y:S01]  /*1ab0*/  S2UR UR8, SR_CgaCtaId ;  /* 0x00000000000879c3 */ /* 0x000ea20000008800 */
[----:B------:R-:W-:Y:S01]  /*1ac0*/  UMOV UR7, 0x400 ;  /* 0x0000040000077882 */ /* 0x000fe20000000000 */
[----:B01----:R-:W-:Y:S01]  /*1ad0*/  IMAD.U32 R5, RZ, RZ, UR6 ;  /* 0x00000006ff057e24 */ /* 0x003fe2000f8e00ff */
[----:B------:R-:W-:Y:S01]  /*1ae0*/  SHF.L.U32 R4, R7, 0x1f, RZ ;  /* 0x0000001f07047819 */ /* 0x000fe200000006ff */
[----:B--2---:R-:W-:-:S06]  /*1af0*/  ULEA UR7, UR8, UR7, 0x18 ;  /* 0x0000000708077291 */ /* 0x004fcc000f8ec03f */
[----:B------:R-:W-:-:S04]  /*1b00*/  IMAD.U32 R6, RZ, RZ, UR7 ;  /* 0x00000007ff067e24 */ /* 0x000fc8000f8e00ff */
[----:B------:R-:W-:-:S04]  /*1b10*/  IMAD R5, R5, 0x8, R6 ;  /* 0x0000000805057824 */ /* 0x000fc800078e0206 */
[----:B------:R0:W1:Y:S01]  /*1b20*/  SYNCS.PHASECHK.TRANS64.TRYWAIT P1, [R5+URZ], R4 ;  /* 0x00000004050075a7 */ /* 0x000062000802017f */
[----:B------:R-:W-:Y:S05]  /*1b30*/  @!P0 BRA `(.L_x_24) ;  /* 0x0000000000048947 */ /* 0x000fea0003800000 */
[----:B------:R-:W-:Y:S01]  /*1b40*/  BPT.TRAP 0x1 ;  /* 0x000000040000795c */ /* 0x000fe20000300000 */
.L_x_24:
[----:B-1----:R-:W-:Y:S05]  /*1b50*/  @P1 BRA `(.L_x_25) ;  /* 0x0000000000081947 */ /* 0x002fea0003800000 */
[----:B------:R-:W1:Y:S02]  /*1b60*/  SYNCS.PHASECHK.TRANS64.TRYWAIT P1, [R5+URZ], R4 ;  /* 0x00000004050075a7 */ /* 0x000e64000802017f */
[----:B-1----:R-:W-:Y:S05]  /*1b70*/  @!P1 BRA `(.L_x_26) ;  /* 0x000000a000b89947 */ /* 0x002fea0003800000 */
.L_x_25:
[----:B------:R-:W-:Y:S01]  /*1b80*/  ULEA UR7, UR6, UR4, 0xb ;  /* 0x0000000406077291 */ /* 0x000fe2000f8e583f */
[----:B------:R-:W-:Y:S01]  /*1b90*/  WARPGROUP.ARRIVE ;  /* 0x00000000000079c5 */ /* 0x000fe20000000000 */
[----:B------:R-:W-:Y:S01]  /*1ba0*/  ULEA UR12, UR6, UR5, 0xc ;  /* 0x00000005060c7291 */ /* 0x000fe2000f8e603f */
[----:B------:R-:W-:Y:S01]  /*1bb0*/  UMOV UR9, 0x40000040 ;  /* 0x4000004000097882 */ /* 0x000fe20000000000 */
[----:B------:R-:W-:-:S03]  /*1bc0*/  UMOV UR11, 0x40000040 ;  /* 0x40000040000b7882 */ /* 0x000fc60000000000 */
[----:B------:R-:W-:Y:S02]  /*1bd0*/  UMOV UR8, UR7 ;  /* 0x0000000700087c82 */ /* 0x000fe40008000000 */
[----:B------:R-:W-:Y:S02]  /*1be0*/  UMOV UR10, UR12 ;  /* 0x0000000c000a7c82 */ /* 0x000fe40008000000 */
[----:B------:R-:W-:Y:S01]  /*1bf0*/  HGMMA.64x256x8.F32.TF32 R24, gdesc[UR8], R24, gsb0 ;  /* 0x07e00000081879f0 */ /* 0x000fe20008002818 */
        /* <DEDUP_REMOVED lines=58> */
[----:B------:R-:W-:Y:S01]  /*1fa0*/  BPT.TRAP 0x1 ;  /* 0x000000040000795c */ /* 0x000fe20000300000 */
.L_x_27:
[----:B------:R-:W-:-:S13]  /*1fb0*/  ISETP.NE.AND P1, PT, R22, RZ, PT ;  /* 0x000000ff1600720c */ /* 0x000fda0003f25270 */
[----:B01----:R-:W-:-:S04]  /*1fc0*/  @P1 IMAD R4, R3, 0x8, R6 ;  /* 0x0000000803041824 */ /* 0x003fc800078e0206 */
[----:B------:R-:W-:-:S05]  /*1fd0*/  @P1 VIADD R5, R4, 0x28 ;  /* 0x0000002804051836 */ /* 0x000fca0000000000 */
[----:B------:R-:W-:-:S04]  /*1fe0*/  @P1 PRMT R5, R152, 0x654, R5 ;  /* 0x0000065498051816 */ /* 0x000fc80000000005 */
[----:B------:R0:W-:Y:S01]  /*1ff0*/  @P1 SYNCS.ARRIVE.TRANS64.RED.A1T0 RZ, [R5+URZ], RZ ;  /* 0x000000ff05ff19a7 */ /* 0x0001e2000810043f */
[----:B------:R-:W-:-:S13]  /*2000*/  ISETP.GT.U32.AND P1, PT, R19, 0x1, PT ;  /* 0x000000011300780c */ /* 0x000fda0003f24070 */
[----:B0-----:R-:W-:Y:S05]  /*2010*/  @P1 BRA `(.L_x_28) ;  /* 0x0000000000041947 */ /* 0x001fea0003800000 */
[----:B------:R-:W-:Y:S01]  /*2020*/  BPT.TRAP 0x1 ;  /* 0x000000040000795c */ /* 0x000fe20000300000 */
.L_x_28:
[----:B------:R-:W-:Y:S01]  /*2030*/  UIADD3 UR6, UR6, 0x1, URZ ;  /* 0x0000000106067890 */ /* 0x000fe2000fffe03f */
[C---:B------:R-:W-:Y:S01]  /*2040*/  ISETP.GT.AND P2, PT, R0.reuse, 0x1, PT ;  /* 0x000000010000780c */ /* 0x040fe20003f44270 */
[----:B------:R-:W-:Y:S02]  /*2050*/  VIADD R3, R3, 0x1 ;  /* 0x0000000103037836 */ /* 0x000fe40000000000 */
[----:B------:R-:W-:Y:S01]  /*2060*/  UISETP.NE.AND UP0, UPT, UR6, 0x5, UPT ;  /* 0x000000050600788c */ /* 0x000fe2000bf05270 */
[----:B------:R-:W-:Y:S02]  /*2070*/  VIADD R0, R0, 0xffffffff ;  /* 0xffffffff00007836 */ /* 0x000fe40000000000 */
[C---:B------:R-:W-:Y:S01]  /*2080*/  ISETP.NE.AND P1, PT, R3.reuse, 0x5, PT ;  /* 0x000000050300780c */ /* 0x040fe20003f25270 */
[----:B------:R-:W-:Y:S02]  /*2090*/  USEL UR7, URZ, 0x1, UP0 ;  /* 0x000000013f077887 */ /* 0x000fe40008000000 */
[----:B------:R-:W-:Y:S01]  /*20a0*/  USEL UR6, UR6, URZ, UP0 ;  /* 0x0000003f06067287 */ /* 0x000fe20008000000 */
[----:B------:R-:W-:-:S03]  /*20b0*/  SEL R3, R3, RZ, P1 ;  /* 0x000000ff03037207 */ /* 0x000fc60000800000 */
[----:B------:R-:W-:Y:S01]  /*20c0*/  LOP3.LUT R7, R7, UR7, RZ, 0x3c, !PT ;  /* 0x0000000707077c12 */ /* 0x000fe2000f8e3cff */
[----:B------:R-:W-:Y:S07]  /*20d0*/  @P2 BRA `(.L_x_29) ;  /* 0xfffffff8006c2947 */ /* 0x000fee000383ffff */
.L_x_22:
[----:B------:R-:W2:Y:S02]  /*20e0*/  LDC R0, c[0x0][0x28c] ;  /* 0x0000a300ff007b82 */ /* 0x000ea40000000800 */
[----:B--2---:R-:W-:-:S13]  /*20f0*/  ISETP.GE.AND P1, PT, R0, 0x1, PT ;  /* 0x000000010000780c */ /* 0x004fda0003f26270 */
[----:B------:R-:W-:Y:S05]  /*2100*/  @!P1 BRA `(.L_x_30) ;  /* 0x0000000000509947 */ /* 0x000fea0003800000 */
[----:B------:R-:W-:Y:S05]  /*2110*/  @!P0 BRA `(.L_x_31) ;  /* 0x0000000000048947 */ /* 0x000fea0003800000 */
[----:B------:R-:W-:Y:S01]  /*2120*/  BPT.TRAP 0x1 ;  /* 0x000000040000795c */ /* 0x000fe20000300000 */
.L_x_31:
[----:B------:R-:W-:Y:S01]  /*2130*/  ISETP.NE.AND P0, PT, R22, RZ, PT ;  /* 0x000000ff1600720c */ /* 0x000fe20003f05270 */
[----:B------:R-:W-:Y:S01]  /*2140*/  BSSY B0, `(.L_x_32) ;  /* 0x000000e000007945 */ /* 0x000fe20003800000 */
[----:B------:R-:W-:-:S11]  /*2150*/  ISETP.GT.U32.AND P1, PT, R19, 0x1, PT ;  /* 0x000000011300780c */ /* 0x000fd60003f24070 */
[----:B------:R-:W-:Y:S05]  /*2160*/  @!P0 BRA `(.L_x_33) ;  /* 0x00000000002c8947 */ /* 0x000fea0003800000 */
[----:B------:R-:W-:-:S04]  /*2170*/  UISETP.LT.AND UP0, UPT, UR40, 0x1, UPT ;  /* 0x000000012800788c */ /* 0x000fc8000bf01270 */
[----:B------:R-:W-:-:S04]  /*2180*/  USEL UR6, UR40, 0x1, UP0 ;  /* 0x0000000128067887 */ /* 0x000fc80008000000 */
[----:B------:R-:W-:-:S04]  /*2190*/  UIADD3 UR6, UR39, UR40, -UR6 ;  /* 0x0000002827067290 */ /* 0x000fc8000fffe806 */
[----:B------:R-:W-:-:S04]  /*21a0*/  UIMAD.WIDE.U32 UR4, UR6, -0x33333333, URZ ;  /* 0xcccccccd060478a5 */ /* 0x000fc8000f8e003f */
[----:B------:R-:W-:-:S04]  /*21b0*/  USHF.R.U32.HI UR4, URZ, 0x2, UR5 ;  /* 0x000000023f047899 */ /* 0x000fc80008011605 */
[----:B------:R-:W-:-:S06]  /*21c0*/  UIMAD UR6, UR4, -0x5, UR6 ;  /* 0xfffffffb040678a4 */ /* 0x000fcc000f8e0206 */
[----:B------:R-:W-:-:S04]  /*21d0*/  IMAD.U32 R3, RZ, RZ, UR6 ;  /* 0x00000006ff037e24 */ /* 0x000fc8000f8e00ff */
[----:B------:R-:W-:-:S04]  /*21e0*/  IMAD R0, R3, 0x8, R6 ;  /* 0x0000000803007824 */ /* 0x000fc800078e0206 */
[----:B------:R-:W-:-:S05]  /*21f0*/  VIADD R3, R0, 0x28 ;  /* 0x0000002800037836 */ /* 0x000fca0000000000 */
[----:B------:R-:W-:-:S04]  /*2200*/  PRMT R3, R152, 0x654, R3 ;  /* 0x0000065498037816 */ /* 0x000fc80000000003 */
[----:B------:R2:W-:Y:S03]  /*2210*/  SYNCS.ARRIVE.TRANS64.RED.A1T0 RZ, [R3+URZ], RZ ;  /* 0x000000ff03ff79a7 */ /* 0x0005e6000810043f */
.L_x_33:
[----:B------:R-:W-:Y:S05]  /*2220*/  BSYNC B0 ;  /* 0x0000000000007941 */ /* 0x000fea0003800000 */
.L_x_32:
[----:B------:R-:W-:Y:S05]  /*2230*/  @P1 BRA `(.L_x_30) ;  /* 0x0000000000041947 */ /* 0x000fea0003800000 */
[----:B------:R-:W-:Y:S01]  /*2240*/  BPT.TRAP 0x1 ;  /* 0x000000040000795c */ /* 0x000fe20000300000 */
.L_x_30:
[----:B------:R-:W3:Y:S01]  /*2250*/  LDC R6, c[0x0][0x288] ;  /* 0x0000a200ff067b82 */ /* 0x000ee20000000800 */
[--C-:B------:R-:W-:Y:S01]  /*2260*/  SHF.R.U32.HI R0, RZ, 0x2, R18.reuse ;  /* 0x00000002ff007819 */ /* 0x100fe20000011612 */
[----:B------:R-:W-:Y:S01]  /*2270*/  UIADD3 UR39, UR40, UR39, URZ ;  /* 0x0000002728277290 */ /* 0x000fe2000fffe03f */
[----:B01----:R-:W-:Y:S01]  /*2280*/  SHF.R.U32.HI R5, RZ, 0x7, R18 ;  /* 0x00000007ff057819 */ /* 0x003fe20000011612 */
[----:B------:R-:W-:Y:S01]  /*2290*/  ULDC UR7, c[0x0][0x284] ;  /* 0x0000a10000077ab9 */ /* 0x000fe20000000800 */
[----:B------:R-:W-:Y:S01]  /*22a0*/  LOP3.LUT R4, R18, 0x60, RZ, 0xc0, !PT ;  /* 0x0000006012047812 */ /* 0x000fe200078ec0ff */
[----:B------:R-:W-:Y:S01]  /*22b0*/  UISETP.GT.U32.AND UP0, UPT, UR39, 0x4, UPT ;  /* 0x000000042700788c */ /* 0x000fe2000bf04070 */
[----:B--2---:R-:W-:Y:S01]  /*22c0*/  LOP3.LUT R3, R0, 0x7, RZ, 0xc0, !PT ;  /* 0x0000000700037812 */ /* 0x004fe200078ec0ff */
[----:B------:R-:W-:Y:S01]  /*22d0*/  UISETP.GE.U32.AND UP1, UPT, UR40, 0x5, UPT ;  /* 0x000000052800788c */ /* 0x000fe2000bf26070 */
[----:B------:R-:W-:Y:S01]  /*22e0*/  LOP3.LUT R0, R5, 0x1, RZ, 0xc0, !PT ;  /* 0x0000000105007812 */ /* 0x000fe200078ec0ff */
[----:B------:R-:W-:Y:S01]  /*22f0*/  UISETP.LT.U32.AND UP0, UPT, UR40, 0x5, UP0 ;  /* 0x000000052800788c */ /* 0x000fe20008701070 */
[----:B------:R-:W-:Y:S01]  /*2300*/  SHF.R.U32.HI R10, RZ, 0x1, R4 ;  /* 0x00000001ff0a7819 */ /* 0x000fe20000011604 */
[----:B------:R-:W-:Y:S01]  /*2310*/  IMAD.SHL.U32 R4, R18, 0x2, RZ ;  /* 0x0000000212047824 */ /* 0x000fe200078e00ff */
[----:B------:R-:W-:Y:S01]  /*2320*/  SHF.R.S32.HI R21, RZ, 0x1f, R23 ;  /* 0x0000001fff157819 */ /* 0x000fe20000011417 */
[----:B------:R-:W-:Y:S01]  /*2330*/  IMAD.SHL.U32 R8, R0, 0x40, RZ ;  /* 0x0000004000087824 */ /* 0x000fe200078e00ff */
[--C-:B------:R-:W-:Y:S01]  /*2340*/  IADD3 R5, RZ, -R10, -R3.reuse ;  /* 0x8000000aff057210 */ /* 0x100fe20007ffe803 */
[----:B------:R-:W-:Y:S01]  /*2350*/  ULDC.64 UR8, c[0x0][0x5d0] ;  /* 0x0001740000087ab9 */ /* 0x000fe20000000a00 */
[----:B------:R-:W-:Y:S01]  /*2360*/  LOP3.LUT R4, R4, 0x6, RZ, 0xc0, !PT ;  /* 0x0000000604047812 */ /* 0x000fe200078ec0ff */
[----:B------:R-:W-:Y:S01]  /*2370*/  UIMAD.WIDE.U32 UR4, UR39, -0x33333333, URZ ;  /* 0xcccccccd270478a5 */ /* 0x000fe2000f8e003f */
[----:B------:R-:W-:Y:S01]  /*2380*/  LOP3.LUT R3, R8, 0x40, R3, 0xe2, !PT ;  /* 0x0000004008037812 */ /* 0x000fe200078ee203 */
[----:B------:R-:W-:Y:S01]  /*2390*/  IMAD R11, R0, -0x40, R5 ;  /* 0xffffffc0000b7824 */ /* 0x000fe200078e0205 */
[----:B------:R-:W-:Y:S01]  /*23a0*/  LOP3.LUT R0, R18, 0x3, RZ, 0xc0, !PT ;  /* 0x0000000312007812 */ /* 0x000fe200078ec0ff */
[----:B------:R-:W-:Y:S01]  /*23b0*/  USEL UR6, URZ, 0x1, !UP0 ;  /* 0x000000013f067887 */ /* 0x000fe2000c000000 */
[----:B------:R-:W-:Y:S01]  /*23c0*/  PRMT R8, R4, 0x6540, R153 ;  /* 0x0000654004087816 */ /* 0x000fe20000000099 */
[----:B------:R-:W-:Y:S01]  /*23d0*/  IMAD.SHL.U32 R153, R153, 0x100, RZ ;  /* 0x0000010099997824 */ /* 0x000fe200078e00ff */
[----:B------:R-:W-:Y:S01]  /*23e0*/  USHF.R.U32.HI UR4, URZ, 0x2, UR5 ;  /* 0x000000023f047899 */ /* 0x000fe20008011605 */
[----:B---3--:R-:W-:Y:S01]  /*23f0*/  IMAD R12, R0, -0x2, R6 ;  /* 0xfffffffe000c7824 */ /* 0x008fe200078e0206 */
[----:B------:R-:W-:Y:S01]  /*2400*/  SHF.R.S32.HI R9, RZ, 0x1f, R8 ;  /* 0x0000001fff097819 */ /* 0x000fe20000011408 */
[C---:B------:R-:W-:Y:S01]  /*2410*/  IMAD.SHL.U32 R0, R154.reuse, 0x80, RZ ;  /* 0x000000809a007824 */ /* 0x040fe200078e00ff */
[----:B------:R-:W-:Y:S01]  /*2420*/  ISETP.GE.AND P0, PT, R153, R6, PT ;  /* 0x000000069900720c */ /* 0x000fe20003f06270 */
[----:B------:R-:W-:Y:S01]  /*2430*/  IMAD R4, R21, UR8, RZ ;  /* 0x0000000815047c24 */ /* 0x000fe2000f8e02ff */
[----:B------:R-:W-:Y:S01]  /*2440*/  ULOP3.LUT UR38, UR38, UR6, URZ, 0x3c, !UPT ;  /* 0x0000000626267292 */ /* 0x000fe2000f8e3c3f */
[----:B------:R-:W-:Y:S01]  /*2450*/  IMAD.WIDE R6, R154, 0x80, RZ ;  /* 0x000000809a067825 */ /* 0x000fe200078e02ff */
[C---:B------:R-:W-:Y:S01]  /*2460*/  ISETP.GE.OR P0, PT, R0.reuse, UR7, P0 ;  /* 0x0000000700007c0c */ /* 0x040fe20008706670 */
[----:B------:R-:W-:Y:S01]  /*2470*/  UIMAD UR39, UR4, -0x5, UR39 ;  /* 0xfffffffb042778a4 */ /* 0x000fe2000f8e0227 */
[----:B------:R-:W-:Y:S01]  /*2480*/  IADD3 R0, -R0, UR7, R11 ;  /* 0x0000000700007c10 */ /* 0x000fe2000fffe10b */
[C---:B------:R-:W-:Y:S01]  /*2490*/  IMAD R13, R23.reuse, UR9, R4 ;  /* 0x00000009170d7c24 */ /* 0x040fe2000f8e0204 */
[----:B------:R-:W-:Y:S01]  /*24a0*/  @UP1 ULOP3.LUT UR38, UR38, 0x1, UR4, 0x78, !UPT ;  /* 0x0000000126261892 */ /* 0x000fe2000f8e7804 */
[----:B------:R-:W-:Y:S01]  /*24b0*/  IMAD.WIDE.U32 R4, R23, UR8, R8 ;  /* 0x0000000817047c25 */ /* 0x000fe2000f8e0008 */
[----:B------:R-:W-:-:S03]  /*24c0*/  LOP3.LUT R171, R6, R3, R10, 0xfe, !PT ;  /* 0x0000000306ab7212 */ /* 0x000fc600078efe0a */
[----:B------:R-:W-:Y:S02]  /*24d0*/  IMAD.IADD R5, R5, 0x1, R13 ;  /* 0x0000000105057824 */ /* 0x000fe400078e020d */
[----:B------:R-:W-:Y:S02]  /*24e0*/  IMAD.IADD R3, R12, 0x1, -R153 ;  /* 0x000000010c037824 */ /* 0x000fe400078e0a99 */
[----:B------:R-:W-:Y:S01]  /*24f0*/  IMAD.MOV.U32 R154, RZ, RZ, -0x1 ;  /* 0xffffffffff9a7424 */ /* 0x000fe200078e00ff */
[----:B------:R-:W-:Y:S06]  /*2500*/  @P0 BRA `(.L_x_34) ;  /* 0x0000007800d80947 */ /* 0x000fec0003800000 */
[----:B------:R-:W0:Y:S01]  /*2510*/  LDC.64 R10, c[0x0][0x5c8] ;  /* 0x00017200ff0a7b82 */ /* 0x000e220000000a00 */
[----:B-----5:R-:W-:Y:S01]  /*2520*/  FSETP.NEU.AND P0, PT, R156, RZ, PT ;  /* 0x000000ff9c00720b */ /* 0x020fe20003f0d000 */
[----:B------:R-:W-:Y:S01]  /*2530*/  BSSY B0, `(.L_x_34) ;  /* 0x00007b3000007945 */ /* 0x000fe20003800000 */
[----:B------:R-:W-:-:S04]  /*2540*/  ISETP.GT.AND P1, PT, R3, RZ, PT ;  /* 0x000000ff0300720c */ /* 0x000fc80003f24270 */
[----:B------:R-:W-:Y:S01]  /*2550*/  ISETP.GT.AND P2, PT, R0, RZ, P1 ;  /* 0x000000ff0000720c */ /* 0x000fe20000f44270 */
[-C--:B0-----:R-:W-:Y:S02]  /*2560*/  IMAD R12, R7, R10.reuse, RZ ;  /* 0x0000000a070c7224 */ /* 0x081fe400078e02ff */
[----:B------:R-:W-:-:S04]  /*2570*/  IMAD.WIDE.U32 R162, R171, R10, R4 ;  /* 0x0000000aaba27225 */ /* 0x000fc800078e0004 */
[----:B------:R-:W-:-:S04]  /*2580*/  IMAD R5, R171, R11, R12 ;  /* 0x0000000bab057224 */ /* 0x000fc800078e020c */
[----:B------:R-:W-:Y:S01]  /*2590*/  IMAD.IADD R173, R163, 0x1, R5 ;  /* 0x00000001a3ad7824 */ /* 0x000fe200078e0205 */
[----:B------:R-:W-:Y:S06]  /*25a0*/  @!P0 BRA `(.L_x_35) ;  /* 0x0000005400948947 */ /* 0x000fec0003800000 */
[----:B------:R-:W0:Y:S01]  /*25b0*/  LDC.64 R14, c[0x0][0x5b8] ;  /* 0x00016e00ff0e7b82 */ /* 0x000e220000000a00 */
[----:B------:R-:W-:-:S07]  /*25c0*/  ULDC.64 UR4, c[0x0][0x5c0] ;  /* 0x0001700000047ab9 */ /* 0x000fce0000000a00 */
[----:B------:R-:W1:Y:S08]  /*25d0*/  LDC.64 R168, c[0x0][0x5b0] ;  /* 0x00016c00ffa87b82 */ /* 0x000e700000000a00 */
[----:B------:R-:W2:Y:S01]  /*25e0*/  LDC.64 R12, c[0x0][0x5a8] ;  /* 0x00016a00ff0c7b82 */ /* 0x000ea20000000a00 */
[-C--:B0-----:R-:W-:Y:S02]  /*25f0*/  IMAD R4, R21, R14.reuse, RZ ;  /* 0x0000000e15047224 */ /* 0x081fe400078e02ff */
[----:B------:R-:W-:-:S04]  /*2600*/  IMAD.WIDE.U32 R164, R23, R14, R8 ;  /* 0x0000000e17a47225 */ /* 0x000fc800078e0008 */
[----:B------:R-:W-:Y:S02]  /*2610*/  IMAD R163, R23, R15, R4 ;  /* 0x0000000f17a37224 */ /* 0x000fe400078e0204 */
[-C--:B-1----:R-:W-:Y:S02]  /*2620*/  IMAD R6, R7, R168.reuse, RZ ;  /* 0x000000a807067224 */ /* 0x082fe400078e02ff */
[----:B------:R-:W-:Y:S02]  /*2630*/  IMAD.IADD R21, R165, 0x1, R163 ;  /* 0x00000001a5157824 */ /* 0x000fe400078e02a3 */
[----:B------:R-:W-:Y:S02]  /*2640*/  IMAD.MOV.U32 R20, RZ, RZ, R164 ;  /* 0x000000ffff147224 */ /* 0x000fe400078e00a4 */
[C---:B------:R-:W-:Y:S02]  /*2650*/  IMAD R167, R171.reuse, R169, R6 ;  /* 0x000000a9aba77224 */ /* 0x040fe400078e0206 */
[----:B------:R-:W-:-:S04]  /*2660*/  IMAD.WIDE.U32 R4, R171, R168, R20 ;  /* 0x000000a8ab047225 */ /* 0x000fc800078e0014 */
[----:B------:R-:W-:Y:S01]  /*2670*/  IMAD.IADD R5, R5, 0x1, R167 ;  /* 0x0000000105057824 */ /* 0x000fe200078e02a7 */
[----:B--2---:R-:W-:-:S04]  /*2680*/  LEA R6, P0, R4, R12, 0x2 ;  /* 0x0000000c04067211 */ /* 0x004fc800078010ff */
[----:B------:R-:W-:-:S05]  /*2690*/  LEA.HI.X R7, R4, R13, R5, 0x2, P0 ;  /* 0x0000000d04077211 */ /* 0x000fca00000f1405 */
[----:B------:R0:W2:Y:S01]  /*26a0*/  @P2 LDG.E.LTC128B R15, desc[UR36][R6.64] ;  /* 0x00000024060f2981 */ /* 0x0000a2000c1e1920 */
[----:B------:R-:W-:Y:S01]  /*26b0*/  IMAD.WIDE.U32 R4, R171, R168, R8 ;  /* 0x000000a8ab047225 */ /* 0x000fe200078e0008 */
[----:B------:R-:W-:Y:S01]  /*26c0*/  ISETP.GT.AND P0, PT, R3, 0x1, PT ;  /* 0x000000010300780c */ /* 0x000fe20003f04270 */
[----:B------:R-:W-:Y:S01]  /*26d0*/  BSSY B1, `(.L_x_36) ;  /* 0x0000013000017945 */ /* 0x000fe20003800000 */
[C---:B------:R-:W-:Y:S01]  /*26e0*/  SHF.L.U64.HI R161, R168.reuse, 0x3, R169 ;  /* 0x00000003a8a17819 */ /* 0x040fe200000102a9 */
[----:B------:R-:W-:Y:S02]  /*26f0*/  IMAD.IADD R5, R167, 0x1, R5 ;  /* 0x00000001a7057824 */ /* 0x000fe400078e0205 */
[----:B------:R-:W-:Y:S02]  /*2700*/  IMAD.SHL.U32 R160, R168, 0x8, RZ ;  /* 0x00000008a8a07824 */ /* 0x000fe400078e00ff */
[----:B------:R-:W-:Y:S01]  /*2710*/  IMAD.WIDE.U32 R158, R23, R14, R4 ;  /* 0x0000000e179e7225 */ /* 0x000fe200078e0004 */
[----:B------:R-:W-:-:S03]  /*2720*/  LEA R4, P3, R162, UR4, 0x2 ;  /* 0x00000004a2047c11 */ /* 0x000fc6000f8610ff */
[----:B0-----:R-:W-:Y:S01]  /*2730*/  IMAD.IADD R7, R163, 0x1, R159 ;  /* 0x00000001a3077824 */ /* 0x001fe200078e029f */
[----:B------:R-:W-:Y:S01]  /*2740*/  LEA.HI.X R5, R162, UR5, R173, 0x2, P3 ;  /* 0x00000005a2057c11 */ /* 0x000fe200098f14ad */
[----:B------:R-:W-:Y:S01]  /*2750*/  IMAD.WIDE.U32 R160, R171, R168, R160 ;  /* 0x000000a8aba07225 */ /* 0x000fe200078e00a0 */
[----:B------:R-:W-:Y:S02]  /*2760*/  ISETP.GT.AND P3, PT, R0, RZ, P0 ;  /* 0x000000ff0000720c */ /* 0x000fe40000764270 */
[----:B------:R-:W-:-:S04]  /*2770*/  LEA R6, P4, R158, R12, 0x2 ;  /* 0x0000000c9e067211 */ /* 0x000fc800078810ff */
[----:B------:R-:W-:Y:S02]  /*2780*/  LEA.HI.X R7, R158, R13, R7, 0x2, P4 ;  /* 0x0000000d9e077211 */ /* 0x000fe400020f1407 */
[----:B--2---:R-:W-:-:S05]  /*2790*/  LOP3.LUT R153, R15, 0xffffe000, RZ, 0xc0, !PT ;  /* 0xffffe0000f997812 */ /* 0x004fca00078ec0ff */
[----:B------:R-:W-:-:S04]  /*27a0*/  FMUL R153, R153, R156 ;  /* 0x0000009c99997220 */ /* 0x000fc80000400000 */
[----:B------:R-:W-:-:S05]  /*27b0*/  FFMA R153, R24, R155, R153 ;  /* 0x0000009b18997223 */ /* 0x000fca0000000099 */
[----:B------:R-:W-:-:S05]  /*27c0*/  F2FP.TF32.F32.PACK_B R153, R153 ;  /* 0x00000099ff99723e */ /* 0x000fca00024050ff */
[----:B------:R0:W-:Y:S01]  /*27d0*/  @P2 STG.E desc[UR36][R4.64], R153 ;  /* 0x0000009904002986 */ /* 0x0001e2000c101924 */
[----:B------:R-:W-:Y:S05]  /*27e0*/  @!P3 BRA `(.L_x_37) ;  /* 0x000000000004b947 */ /* 0x000fea0003800000 */
[----:B------:R1:W5:Y:S02]  /*27f0*/  LDG.E.LTC128B R15, desc[UR36][R6.64+0x4] ;  /* 0x00000424060f7981 */ /* 0x000364000c1e1920 */
.L_x_37:
[----:B------:R-:W-:Y:S05]  /*2800*/  BSYNC B1 ;  /* 0x0000000000017941 */ /* 0x000fea0003800000 */
.L_x_36:
[----:B0----5:R-:W-:Y:S01]  /*2810*/  LOP3.LUT R153, R15, 0xffffe000, RZ, 0xc0, !PT ;  /* 0xffffe0000f997812 */ /* 0x021fe200078ec0ff */
[----:B------:R-:W-:Y:S01]  /*2820*/  IMAD.IADD R167, R167, 0x1, R161 ;  /* 0x00000001a7a77824 */ /* 0x000fe200078e02a1 */
[----:B------:R-:W-:Y:S01]  /*2830*/  IADD3 R164, P2, R164, R160, RZ ;  /* 0x000000a0a4a47210 */ /* 0x000fe20007f5e0ff */
[----:B------:R-:W-:Y:S01]  /*2840*/  IMAD.MOV.U32 R24, RZ, RZ, R15 ;  /* 0x000000ffff187224 */ /* 0x000fe200078e000f */
[----:B------:R-:W-:Y:S01]  /*2850*/  ISETP.GT.AND P1, PT, R0, 0x8, P1 ;  /* 0x000000080000780c */ /* 0x000fe20000f24270 */
[----:B------:R-:W-:Y:S02]  /*2860*/  FMUL R20, R153, R156 ;  /* 0x0000009c99147220 */ /* 0x000fe40000400000 */
[----:B------:R-:W-:Y:S02]  /*2870*/  IMAD.X R21, R167, 0x1, R21, P2 ;  /* 0x00000001a7157824 */ /* 0x000fe400010e0615 */
[----:B------:R-:W-:Y:S01]  /*2880*/  FFMA R153, R25, R155, R20 ;  /* 0x0000009b19997223 */ /* 0x000fe20000000014 */
[----:B------:R-:W-:-:S04]  /*2890*/  LEA R20, P2, R164, R12, 0x2 ;  /* 0x0000000ca4147211 */ /* 0x000fc800078410ff */
[----:B------:R-:W-:Y:S02]  /*28a0*/  F2FP.TF32.F32.PACK_B R153, R153 ;  /* 0x00000099ff99723e */ /* 0x000fe400024050ff */
[----:B------:R-:W-:-:S03]  /*28b0*/  LEA.HI.X R21, R164, R13, R21, 0x2, P2 ;  /* 0x0000000da4157211 */ /* 0x000fc600010f1415 */
[----:B------:R0:W-:Y:S04]  /*28c0*/  @P3 STG.E desc[UR36][R4.64+0x4], R153 ;  /* 0x0000049904003986 */ /* 0x0001e8000c101924 */
[----:B------:R-:W2:Y:S01]  /*28d0*/  @P1 LDG.E.LTC128B R24, desc[UR36][R20.64] ;  /* 0x0000002414181981 */ /* 0x000ea2000c1e1920 */
[----:B------:R-:W-:Y:S01]  /*28e0*/  IADD3 R8, P2, R8, R160, RZ ;  /* 0x000000a008087210 */ /* 0x000fe20007f5e0ff */
[----:B------:R-:W-:Y:S01]  /*28f0*/  BSSY B1, `(.L_x_38) ;  /* 0x0000011000017945 */ /* 0x000fe20003800000 */
[----:B------:R-:W-:Y:S02]  /*2900*/  SHF.L.U64.HI R11, R10, 0x5, R11 ;  /* 0x000000050a0b7819 */ /* 0x000fe4000001020b */
[----:B------:R-:W-:Y:S01]  /*2910*/  ISETP.GT.AND P0, PT, R0, 0x8, P0 ;  /* 0x000000080000780c */ /* 0x000fe20000704270 */
[----:B------:R-:W-:Y:S01]  /*2920*/  IMAD.X R9, R9, 0x1, R167, P2 ;  /* 0x0000000109097824 */ /* 0x000fe200010e06a7 */
[----:B------:R-:W-:-:S05]  /*2930*/  LEA R10, P2, R10, R4, 0x5 ;  /* 0x000000040a0a7211 */ /* 0x000fca00078428ff */
[----:B------:R-:W-:Y:S01]  /*2940*/  IMAD.X R11, R11, 0x1, R5, P2 ;  /* 0x000000010b0b7824 */ /* 0x000fe200010e0605 */
[----:B--2---:R-:W-:-:S05]  /*2950*/  LOP3.LUT R15, R24, 0xffffe000, RZ, 0xc0, !PT ;  /* 0xffffe000180f7812 */ /* 0x004fca00078ec0ff */
[----:B------:R-:W-:Y:S01]  /*2960*/  FMUL R25, R15, R156 ;  /* 0x0000009c0f197220 */ /* 0x000fe20000400000 */
[----:B------:R-:W-:-:S04]  /*2970*/  IMAD.WIDE.U32 R14, R23, R14, R8 ;  /* 0x0000000e170e7225 */ /* 0x000fc800078e0008 */
[----:B------:R-:W-:Y:S01]  /*2980*/  FFMA R25, R26, R155, R25 ;  /* 0x0000009b1a197223 */ /* 0x000fe20000000019 */
[----:B------:R-:W-:Y:S01]  /*2990*/  IMAD.IADD R9, R163, 0x1, R15 ;  /* 0x00000001a3097824 */ /* 0x000fe200078e020f */
[----:B------:R-:W-:-:S03]  /*29a0*/  LEA R8, P3, R14, R12, 0x2 ;  /* 0x0000000c0e087211 */ /* 0x000fc600078610ff */
[----:B------:R-:W-:Y:S02]  /*29b0*/  F2FP.TF32.F32.PACK_B R25, R25 ;  /* 0x00000019ff19723e */ /* 0x000fe400024050ff */
[----:B------:R-:W-:-:S03]  /*29c0*/  LEA.HI.X R9, R14, R13, R9, 0x2, P3 ;  /* 0x0000000d0e097211 */ /* 0x000fc600018f1409 */
[----:B------:R0:W-:Y:S01]  /*29d0*/  @P1 STG.E desc[UR36][R10.64], R25 ;  /* 0x000000190a001986 */ /* 0x0001e2000c101924 */
[----:B------:R-:W-:Y:S05]  /*29e0*/  @!P0 BRA `(.L_x_39) ;  /* 0x0000000000048947 */ /* 0x000fea0003800000 */
[----:B------:R2:W5:Y:S02]  /*29f0*/  LDG.E.LTC128B R24, desc[UR36][R8.64+0x4] ;  /* 0x0000042408187981 */ /* 0x000564000c1e1920 */
.L_x_39:
[----:B------:R-:W-:Y:S05]  /*2a00*/  BSYNC B1 ;  /* 0x0000000000017941 */ /* 0x000fea0003800000 */
.L_x_38:
[----:B-----5:R-:W-:Y:S01]  /*2a10*/  LOP3.LUT R13, R24, 0xffffe000, RZ, 0xc0, !PT ;  /* 0xffffe000180d7812 */ /* 0x020fe200078ec0ff */
[----:B------:R-:W-:Y:S01]  /*2a20*/  BSSY B1, `(.L_x_40) ;  /* 0x0000009000017945 */ /* 0x000fe20003800000 */
[----:B------:R-:W-:-:S03]  /*2a30*/  ISETP.GT.AND P1, PT, R3, 0x8, PT ;  /* 0x000000080300780c */ /* 0x000fc60003f24270 */
[----:B------:R-:W-:Y:S01]  /*2a40*/  FMUL R12, R13, R156 ;  /* 0x0000009c0d0c7220 */ /* 0x000fe20000400000 */
[----:B------:R-:W-:-:S03]  /*2a50*/  ISETP.GT.AND P2, PT, R0, RZ, P1 ;  /* 0x000000ff0000720c */ /* 0x000fc60000f44270 */
[----:B------:R-:W-:-:S05]  /*2a60*/  FFMA R27, R27, R155, R12 ;  /* 0x0000009b1b1b7223 */ /* 0x000fca000000000c */
[----:B------:R-:W-:-:S05]  /*2a70*/  F2FP.TF32.F32.PACK_B R27, R27 ;  /* 0x0000001bff1b723e */ /* 0x000fca00024050ff */
[----:B------:R3:W-:Y:S01]  /*2a80*/  @P0 STG.E desc[UR36][R10.64+0x4], R27 ;  /* 0x0000041b0a000986 */ /* 0x0007e2000c101924 */
[----:B------:R-:W-:Y:S05]  /*2a90*/  @!P2 BRA `(.L_x_41) ;  /* 0x000000000004a947 */ /* 0x000fea0003800000 */
[----:B------:R4:W5:Y:S02]  /*2aa0*/  LDG.E.LTC128B R24, desc[UR36][R6.64+0x20] ;  /* 0x0000202406187981 */ /* 0x000964000c1e1920 */
.L_x_41:
[----:B------:R-:W-:Y:S05]  /*2ab0*/  BSYNC B1 ;  /* 0x0000000000017941 */ /* 0x000fea0003800000 */
.L_x_40:
        /* <DEDUP_REMOVED lines=10> */
.L_x_43:
[----:B------:R-:W-:Y:S05]  /*2b60*/  BSYNC B1 ;  /* 0x0000000000017941 */ /* 0x000fea0003800000 */
.L_x_42:
[----:B0----5:R-:W-:Y:S01]  /*2b70*/  LOP3.LUT R13, R24, 0xffffe000, RZ, 0xc0, !PT ;  /* 0xffffe000180d7812 */ /* 0x021fe200078ec0ff */
[----:B------:R-:W-:Y:S01]  /*2b80*/  BSSY B1, `(.L_x_44) ;  /* 0x0000008000017945 */ /* 0x000fe20003800000 */
[----:B------:R-:W-:-:S03]  /*2b90*/  ISETP.GT.AND P1, PT, R0, 0x8, P1 ;  /* 0x000000080000780c */ /* 0x000fc60000f24270 */
[----:B------:R-:W-:-:S04]  /*2ba0*/  FMUL R12, R13, R156 ;  /* 0x0000009c0d0c7220 */ /* 0x000fc80000400000 */
[----:B------:R-:W-:-:S05]  /*2bb0*/  FFMA R29, R29, R155, R12 ;  /* 0x0000009b1d1d7223 */ /* 0x000fca000000000c */
[----:B------:R-:W-:-:S05]  /*2bc0*/  F2FP.TF32.F32.PACK_B R29, R29 ;  /* 0x0000001dff1d723e */ /* 0x000fca00024050ff */
[----:B------:R0:W-:Y:S01]  /*2bd0*/  @P3 STG.E desc[UR36][R4.64+0x24], R29 ;  /* 0x0000241d04003986 */ /* 0x0001e2000c101924 */
[----:B------:R-:W-:Y:S05]  /*2be0*/  @!P1 BRA `(.L_x_45) ;  /* 0x0000000000049947 */ /* 0x000fea0003800000 */
[----:B------:R0:W5:Y:S02]  /*2bf0*/  LDG.E.LTC128B R24, desc[UR36][R8.64+0x20] ;  /* 0x0000202408187981 */ /* 0x000164000c1e1920 */
.L_x_45:
[----:B------:R-:W-:Y:S05]  /*2c00*/  BSYNC B1 ;  /* 0x0000000000017941 */ /* 0x000fea0003800000 */
.L_x_44:
[----:B-----5:R-:W-:Y:S01]  /*2c10*/  LOP3.LUT R13, R24, 0xffffe000, RZ, 0xc0, !PT ;  /* 0xffffe000180d7812 */ /* 0x020fe200078ec0ff */
        /* <DEDUP_REMOVED lines=8> */
.L_x_47:
[----:B------:R-:W-:Y:S05]  /*2ca0*/  BSYNC B1 ;  /* 0x0000000000017941 */ /* 0x000fea0003800000 */
.L_x_46:
[----:B0----5:R-:W-:Y:S01]  /*2cb0*/  LOP3.LUT R13, R24, 0xffffe000, RZ, 0xc0, !PT ;  /* 0xffffe000180d7812 */ /* 0x021fe200078ec0ff */
        /* <DEDUP_REMOVED lines=9> */
.L_x_49:
[----:B------:R-:W-:Y:S05]  /*2d50*/  BSYNC B1 ;  /* 0x0000000000017941 */ /* 0x000fea0003800000 */
.L_x_48:
        /* <DEDUP_REMOVED lines=10> */
.L_x_51:
[----:B------:R-:W-:Y:S05]  /*2e00*/  BSYNC B1 ;  /* 0x0000000000017941 */ /* 0x000fea0003800000 */
.L_x_50:
        /* <DEDUP_REMOVED lines=9> */
.L_x_53:
[----:B------:R-:W-:Y:S05]  /*2ea0*/  BSYNC B1 ;  /* 0x0000000000017941 */ /* 0x000fea0003800000 */
.L_x_52:
        /* <DEDUP_REMOVED lines=9> */
.L_x_55:
[----:B------:R-:W-:Y:S05]  /*2f40*/  BSYNC B1 ;  /* 0x0000000000017941 */ /* 0x000fea0003800000 */
.L_x_54:
        /* <DEDUP_REMOVED lines=10> */
.L_x_57:
[----:B------:R-:W-:Y:S05]  /*2ff0*/  BSYNC B1 ;  /* 0x0000000000017941 */ /* 0x000fea0003800000 */
.L_x_56:
        /* <DEDUP_REMOVED lines=10> */
.L_x_59:
[----:B------:R-:W-:Y:S05]  /*30a0*/  BSYNC B1 ;  /* 0x0000000000017941 */ /* 0x000fea0003800000 */
.L_x_58:
        /* <DEDUP_REMOVED lines=9> */
.L_x_61:
[----:B------:R-:W-:Y:S05]  /*3140*/  BSYNC B1 ;  /* 0x0000000000017941 */ /* 0x000fea0003800000 */
.L_x_60:
        /* <DEDUP_REMOVED lines=9> */
.L_x_63:
[----:B------:R-:W-:Y:S05]  /*31e0*/  BSYNC B1 ;  /* 0x0000000000017941 */ /* 0x000fea0003800000 */
.L_x_62:
        /* <DEDUP_REMOVED lines=10> */
.L_x_65:
[----:B------:R-:W-:Y:S05]  /*3290*/  BSYNC B1 ;  /* 0x0000000000017941 */ /* 0x000fea0003800000 */
.L_x_64:
        /* <DEDUP_REMOVED lines=10> */
.L_x_67:
[----:B------:R-:W-:Y:S05]  /*3340*/  BSYNC B1 ;  /* 0x0000000000017941 */ /* 0x000fea0003800000 */
.L_x_66:
        /* <DEDUP_REMOVED lines=9> */
.L_x_69:
[----:B------:R-:W-:Y:S05]  /*33e0*/  BSYNC B1 ;  /* 0x0000000000017941 */ /* 0x000fea0003800000 */
.L_x_68:
        /* <DEDUP_REMOVED lines=9> */
.L_x_71:
[----:B------:R-:W-:Y:S05]  /*3480*/  BSYNC B1 ;  /* 0x0000000000017941 */ /* 0x000fea0003800000 */
.L_x_70:
        /* <DEDUP_REMOVED lines=10> */
.L_x_73:
[----:B------:R-:W-:Y:S05]  /*3530*/  BSYNC B1 ;  /* 0x0000000000017941 */ /* 0x000fea0003800000 */
.L_x_72:
        /* <DEDUP_REMOVED lines=10> */
.L_x_75:
[----:B------:R-:W-:Y:S05]  /*35e0*/  BSYNC B1 ;  /* 0x0000000000017941 */ /* 0x000fea0003800000 */
.L_x_74:
        /* <DEDUP_REMOVED lines=9> */
.L_x_77:
[----:B------:R-:W-:Y:S05]  /*3680*/  BSYNC B1 ;  /* 0x0000000000017941 */ /* 0x000fea0003800000 */
.L_x_76:
        /* <DEDUP_REMOVED lines=9> */
.L_x_79:
[----:B------:R-:W-:Y:S05]  /*3720*/  BSYNC B1 ;  /* 0x0000000000017941 */ /* 0x000fea0003800000 */
.L_x_78:
        /* <DEDUP_REMOVED lines=10> */
.L_x_81:
[----:B------:R-:W-:Y:S05]  /*37d0*/  BSYNC B1 ;  /* 0x0000000000017941 */ /* 0x000fea0003800000 */
.L_x_80:
        /* <DEDUP_REMOVED lines=10> */
.L_x_83:
[----:B------:R-:W-:Y:S05]  /*3880*/  BSYNC B1 ;  /* 0x0000000000017941 */ /* 0x000fea0003800000 */
.L_x_82:
        /* <DEDUP_REMOVED lines=9> */
.L_x_85:
[----:B------:R-:W-:Y:S05]  /*3920*/  BSYNC B1 ;  /* 0x0000000000017941 */ /* 0x000fea0003800000 */
.L_x_84:
        /* <DEDUP_REMOVED lines=9> */
.L_x_87:
[----:B------:R-:W-:Y:S05]  /*39c0*/  BSYNC B1 ;  /* 0x0000000000017941 */ /* 0x000fea0003800000 */
.L_x_86:
        /* <DEDUP_REMOVED lines=10> */
.L_x_89:
[----:B------:R-:W-:Y:S05]  /*3a70*/  BSYNC B1 ;  /* 0x0000000000017941 */ /* 0x000fea0003800000 */
.L_x_88:
        /* <DEDUP_REMOVED lines=10> */
.L_x_91:
[----:B------:R-:W-:Y:S05]  /*3b20*/  BSYNC B1 ;  /* 0x0000000000017941 */ /* 0x000fea0003800000 */
.L_x_90:
        /* <DEDUP_REMOVED lines=9> */
.L_x_93:
[----:B------:R-:W-:Y:S05]  /*3bc0*/  BSYNC B1 ;  /* 0x0000000000017941 */ /* 0x000fea0003800000 */
.L_x_92:
        /* <DEDUP_REMOVED lines=9> */
.L_x_95:
[----:B------:R-:W-:Y:S05]  /*3c60*/  BSYNC B1 ;  /* 0x0000000000017941 */ /* 0x000fea0003800000 */
.L_x_94:
        /* <DEDUP_REMOVED lines=10> */
.L_x_97:
[----:B------:R-:W-:Y:S05]  /*3d10*/  BSYNC B1 ;  /* 0x0000000000017941 */ /* 0x000fea0003800000 */
.L_x_96:
        /* <DEDUP_REMOVED lines=10> */
.L_x_99:
[----:B------:R-:W-:Y:S05]  /*3dc0*/  BSYNC B1 ;  /* 0x0000000000017941 */ /* 0x000fea0003800000 */
.L_x_98:
        /* <DEDUP_REMOVED lines=9> */
.L_x_101:
[----:B------:R-:W-:Y:S05]  /*3e60*/  BSYNC B1 ;  /* 0x0000000000017941 */ /* 0x000fea0003800000 */
.L_x_100:
        /* <DEDUP_REMOVED lines=9> */
.L_x_103:
[----:B------:R-:W-:Y:S05]  /*3f00*/  BSYNC B1 ;  /* 0x0000000000017941 */ /* 0x000fea0003800000 */
.L_x_102:
        /* <DEDUP_REMOVED lines=10> */
.L_x_105:
[----:B------:R-:W-:Y:S05]  /*3fb0*/  BSYNC B1 ;  /* 0x0000000000017941 */ /* 0x000fea0003800000 */
.L_x_104:
        /* <DEDUP_REMOVED lines=10> */
.L_x_107:
[----:B------:R-:W-:Y:S05]  /*4060*/  BSYNC B1 ;  /* 0x0000000000017941 */ /* 0x000fea0003800000 */
.L_x_106:
        /* <DEDUP_REMOVED lines=9> */
.L_x_109:
[----:B------:R-:W-:Y:S05]  /*4100*/  BSYNC B1 ;  /* 0x0000000000017941 */ /* 0x000fea0003800000 */
.L_x_108:
        /* <DEDUP_REMOVED lines=9> */
.L_x_111:
[----:B------:R-:W-:Y:S05]  /*41a0*/  BSYNC B1 ;  /* 0x0000000000017941 */ /* 0x000fea0003800000 */
.L_x_110:
        /* <DEDUP_REMOVED lines=10> */
.L_x_113:
[----:B------:R-:W-:Y:S05]  /*4250*/  BSYNC B1 ;  /* 0x0000000000017941 */ /* 0x000fea0003800000 */
.L_x_112:
        /* <DEDUP_REMOVED lines=10> */
.L_x_115:
[----:B------:R-:W-:Y:S05]  /*4300*/  BSYNC B1 ;  /* 0x0000000000017941 */ /* 0x000fea0003800000 */
.L_x_114:
        /* <DEDUP_REMOVED lines=9> */
.L_x_117:
[----:B------:R-:W-:Y:S05]  /*43a0*/  BSYNC B1 ;  /* 0x0000000000017941 */ /* 0x000fea0003800000 */
.L_x_116:
        /* <DEDUP_REMOVED lines=9> */
.L_x_119:
[----:B------:R-:W-:Y:S05]  /*4440*/  BSYNC B1 ;  /* 0x0000000000017941 */ /* 0x000fea0003800000 */
.L_x_118:
        /* <DEDUP_REMOVED lines=10> */
.L_x_121:
[----:B------:R-:W-:Y:S05]  /*44f0*/  BSYNC B1 ;  /* 0x0000000000017941 */ /* 0x000fea0003800000 */
.L_x_120:
        /* <DEDUP_REMOVED lines=10> */
.L_x_123:
[----:B------:R-:W-:Y:S05]  /*45a0*/  BSYNC B1 ;  /* 0x0000000000017941 */ /* 0x000fea0003800000 */
.L_x_122:
        /* <DEDUP_REMOVED lines=9> */
.L_x_125:
[----:B------:R-:W-:Y:S05]  /*4640*/  BSYNC B1 ;  /* 0x0000000000017941 */ /* 0x000fea0003800000 */
.L_x_124:
        /* <DEDUP_REMOVED lines=9> */
.L_x_127:
[----:B------:R-:W-:Y:S05]  /*46e0*/  BSYNC B1 ;  /* 0x0000000000017941 */ /* 0x000fea0003800000 */
.L_x_126:
        /* <DEDUP_REMOVED lines=10> */
.L_x_129:
[----:B------:R-:W-:Y:S05]  /*4790*/  BSYNC B1 ;  /* 0x0000000000017941 */ /* 0x000fea0003800000 */
.L_x_128:
        /* <DEDUP_REMOVED lines=10> */
.L_x_131:
[----:B------:R-:W-:Y:S05]  /*4840*/  BSYNC B1 ;  /* 0x0000000000017941 */ /* 0x000fea0003800000 */
.L_x_130:
        /* <DEDUP_REMOVED lines=9> */
.L_x_133:
[----:B------:R-:W-:Y:S05]  /*48e0*/  BSYNC B1 ;  /* 0x0000000000017941 */ /* 0x000fea0003800000 */
.L_x_132:
        /* <DEDUP_REMOVED lines=9> */
.L_x_135:
[----:B------:R-:W-:Y:S05]  /*4980*/  BSYNC B1 ;  /* 0x0000000000017941 */ /* 0x000fea0003800000 */
.L_x_134:
        /* <DEDUP_REMOVED lines=10> */
.L_x_137:
[----:B------:R-:W-:Y:S05]  /*4a30*/  BSYNC B1 ;  /* 0x0000000000017941 */ /* 0x000fea0003800000 */
.L_x_136:
        /* <DEDUP_REMOVED lines=10> */
.L_x_139:
[----:B------:R-:W-:Y:S05]  /*4ae0*/  BSYNC B1 ;  /* 0x0000000000017941 */ /* 0x000fea0003800000 */
.L_x_138:
        /* <DEDUP_REMOVED lines=9> */
.L_x_141:
[----:B------:R-:W-:Y:S05]  /*4b80*/  BSYNC B1 ;  /* 0x0000000000017941 */ /* 0x000fea0003800000 */
.L_x_140:
        /* <DEDUP_REMOVED lines=9> */
.L_x_143:
[----:B------:R-:W-:Y:S05]  /*4c20*/  BSYNC B1 ;  /* 0x0000000000017941 */ /* 0x000fea0003800000 */
.L_x_142:
        /* <DEDUP_REMOVED lines=10> */
.L_x_145:
[----:B------:R-:W-:Y:S05]  /*4cd0*/  BSYNC B1 ;  /* 0x0000000000017941 */ /* 0x000fea0003800000 */
.L_x_144:
        /* <DEDUP_REMOVED lines=10> */
.L_x_147:
[----:B------:R-:W-:Y:S05]  /*4d80*/  BSYNC B1 ;  /* 0x0000000000017941 */ /* 0x000fea0003800000 */
.L_x_146:
        /* <DEDUP_REMOVED lines=9> */
.L_x_149:
[----:B------:R-:W-:Y:S05]  /*4e20*/  BSYNC B1 ;  /* 0x0000000000017941 */ /* 0x000fea0003800000 */
.L_x_148:
        /* <DEDUP_REMOVED lines=9> */
.L_x_151:
[----:B------:R-:W-:Y:S05]  /*4ec0*/  BSYNC B1 ;  /* 0x0000000000017941 */ /* 0x000fea0003800000 */
.L_x_150:
        /* <DEDUP_REMOVED lines=10> */
.L_x_153:
[----:B------:R-:W-:Y:S05]  /*4f70*/  BSYNC B1 ;  /* 0x0000000000017941 */ /* 0x000fea0003800000 */
.L_x_152:
        /* <DEDUP_REMOVED lines=10> */
.L_x_155:
[----:B------:R-:W-:Y:S05]  /*5020*/  BSYNC B1 ;  /* 0x0000000000017941 */ /* 0x000fea0003800000 */
.L_x_154:
        /* <DEDUP_REMOVED lines=9> */
.L_x_157:
[----:B------:R-:W-:Y:S05]  /*50c0*/  BSYNC B1 ;  /* 0x0000000000017941 */ /* 0x000fea0003800000 */
.L_x_156:
        /* <DEDUP_REMOVED lines=9> */
.L_x_159:
[----:B------:R-:W-:Y:S05]  /*5160*/  BSYNC B1 ;  /* 0x0000000000017941 */ /* 0x000fea0003800000 */
.L_x_158:
        /* <DEDUP_REMOVED lines=10> */
.L_x_161:
[----:B------:R-:W-:Y:S05]  /*5210*/  BSYNC B1 ;  /* 0x0000000000017941 */ /* 0x000fea0003800000 */
.L_x_160:
        /* <DEDUP_REMOVED lines=10> */
.L_x_163:
[----:B------:R-:W-:Y:S05]  /*52c0*/  BSYNC B1 ;  /* 0x0000000000017941 */ /* 0x000fea0003800000 */
.L_x_162:
        /* <DEDUP_REMOVED lines=9> */
.L_x_165:
[----:B------:R-:W-:Y:S05]  /*5360*/  BSYNC B1 ;  /* 0x0000000000017941 */ /* 0x000fea0003800000 */
.L_x_164:
        /* <DEDUP_REMOVED lines=9> */
.L_x_167:
[----:B------:R-:W-:Y:S05]  /*5400*/  BSYNC B1 ;  /* 0x0000000000017941 */ /* 0x000fea0003800000 */
.L_x_166:
        /* <DEDUP_REMOVED lines=10> */
.L_x_169:
[----:B------:R-:W-:Y:S05]  /*54b0*/  BSYNC B1 ;  /* 0x0000000000017941 */ /* 0x000fea0003800000 */
.L_x_168:
        /* <DEDUP_REMOVED lines=10> */
.L_x_171:
[----:B------:R-:W-:Y:S05]  /*5560*/  BSYNC B1 ;  /* 0x0000000000017941 */ /* 0x000fea0003800000 */
.L_x_170:
        /* <DEDUP_REMOVED lines=9> */
.L_x_173:
[----:B------:R-:W-:Y:S05]  /*5600*/  BSYNC B1 ;  /* 0x0000000000017941 */ /* 0x000fea0003800000 */
.L_x_172:
        /* <DEDUP_REMOVED lines=9> */
.L_x_175:
[----:B------:R-:W-:Y:S05]  /*56a0*/  BSYNC B1 ;  /* 0x0000000000017941 */ /* 0x000fea0003800000 */
.L_x_174:
        /* <DEDUP_REMOVED lines=10> */
.L_x_177:
[----:B------:R-:W-:Y:S05]  /*5750*/  BSYNC B1 ;  /* 0x0000000000017941 */ /* 0x000fea0003800000 */
.L_x_176:
        /* <DEDUP_REMOVED lines=10> */
.L_x_179:
[----:B------:R-:W-:Y:S05]  /*5800*/  BSYNC B1 ;  /* 0x0000000000017941 */ /* 0x000fea0003800000 */
.L_x_178:
        /* <DEDUP_REMOVED lines=9> */
.L_x_181:
[----:B------:R-:W-:Y:S05]  /*58a0*/  BSYNC B1 ;  /* 0x0000000000017941 */ /* 0x000fea0003800000 */
.L_x_180:
        /* <DEDUP_REMOVED lines=9> */
.L_x_183:
[----:B------:R-:W-:Y:S05]  /*5940*/  BSYNC B1 ;  /* 0x0000000000017941 */ /* 0x000fea0003800000 */
.L_x_182:
        /* <DEDUP_REMOVED lines=10> */
.L_x_185:
[----:B------:R-:W-:Y:S05]  /*59f0*/  BSYNC B1 ;  /* 0x0000000000017941 */ /* 0x000fea0003800000 */
.L_x_184:
        /* <DEDUP_REMOVED lines=10> */
.L_x_187:
[----:B------:R-:W-:Y:S05]  /*5aa0*/  BSYNC B1 ;  /* 0x0000000000017941 */ /* 0x000fea0003800000 */
.L_x_186:
        /* <DEDUP_REMOVED lines=9> */
.L_x_189:
[----:B------:R-:W-:Y:S05]  /*5b40*/  BSYNC B1 ;  /* 0x0000000000017941 */ /* 0x000fea0003800000 */
.L_x_188:
        /* <DEDUP_REMOVED lines=9> */
.L_x_191:
[----:B------:R-:W-:Y:S05]  /*5be0*/  BSYNC B1 ;  /* 0x0000000000017941 */ /* 0x000fea0003800000 */
.L_x_190:
        /* <DEDUP_REMOVED lines=10> */
.L_x_193:
[----:B------:R-:W-:Y:S05]  /*5c90*/  BSYNC B1 ;  /* 0x0000000000017941 */ /* 0x000fea0003800000 */
.L_x_192:
        /* <DEDUP_REMOVED lines=10> */
.L_x_195:
[----:B------:R-:W-:Y:S05]  /*5d40*/  BSYNC B1 ;  /* 0x0000000000017941 */ /* 0x000fea0003800000 */
.L_x_194:
        /* <DEDUP_REMOVED lines=9> */
.L_x_197:
[----:B------:R-:W-:Y:S05]  /*5de0*/  BSYNC B1 ;  /* 0x0000000000017941 */ /* 0x000fea0003800000 */
.L_x_196:
        /* <DEDUP_REMOVED lines=9> */
.L_x_199:
[----:B------:R-:W-:Y:S05]  /*5e80*/  BSYNC B1 ;  /* 0x0000000000017941 */ /* 0x000fea0003800000 */
.L_x_198:
        /* <DEDUP_REMOVED lines=10> */
.L_x_201:
[----:B------:R-:W-:Y:S05]  /*5f30*/  BSYNC B1 ;  /* 0x0000000000017941 */ /* 0x000fea0003800000 */
.L_x_200:
        /* <DEDUP_REMOVED lines=10> */
.L_x_203:
[----:B------:R-:W-:Y:S05]  /*5fe0*/  BSYNC B1 ;  /* 0x0000000000017941 */ /* 0x000fea0003800000 */
.L_x_202:
        /* <DEDUP_REMOVED lines=9> */
.L_x_205:
[----:B------:R-:W-:Y:S05]  /*6080*/  BSYNC B1 ;  /* 0x0000000000017941 */ /* 0x000fea0003800000 */
.L_x_204:
        /* <DEDUP_REMOVED lines=9> */
.L_x_207:
[----:B------:R-:W-:Y:S05]  /*6120*/  BSYNC B1 ;  /* 0x0000000000017941 */ /* 0x000fea0003800000 */
.L_x_206:
        /* <DEDUP_REMOVED lines=10> */
.L_x_209:
[----:B------:R-:W-:Y:S05]  /*61d0*/  BSYNC B1 ;  /* 0x0000000000017941 */ /* 0x000fea0003800000 */
.L_x_208:
        /* <DEDUP_REMOVED lines=10> */
.L_x_211:
[----:B------:R-:W-:Y:S05]  /*6280*/  BSYNC B1 ;  /* 0x0000000000017941 */ /* 0x000fea0003800000 */
.L_x_210:
        /* <DEDUP_REMOVED lines=9> */
.L_x_213:
[----:B------:R-:W-:Y:S05]  /*6320*/  BSYNC B1 ;  /* 0x0000000000017941 */ /* 0x000fea0003800000 */
.L_x_212:
        /* <DEDUP_REMOVED lines=9> */
.L_x_215:
[----:B------:R-:W-:Y:S05]  /*63c0*/  BSYNC B1 ;  /* 0x0000000000017941 */ /* 0x000fea0003800000 */
.L_x_214:
        /* <DEDUP_REMOVED lines=10> */
.L_x_217:
[----:B------:R-:W-:Y:S05]  /*6470*/  BSYNC B1 ;  /* 0x0000000000017941 */ /* 0x000fea0003800000 */
.L_x_216:
        /* <DEDUP_REMOVED lines=10> */
.L_x_219:
[----:B------:R-:W-:Y:S05]  /*6520*/  BSYNC B1 ;  /* 0x0000000000017941 */ /* 0x000fea0003800000 */
.L_x_218:
        /* <DEDUP_REMOVED lines=9> */
.L_x_221:
[----:B------:R-:W-:Y:S05]  /*65c0*/  BSYNC B1 ;  /* 0x0000000000017941 */ /* 0x000fea0003800000 */
.L_x_220:
        /* <DEDUP_REMOVED lines=9> */
.L_x_223:
[----:B------:R-:W-:Y:S05]  /*6660*/  BSYNC B1 ;  /* 0x0000000000017941 */ /* 0x000fea0003800000 */
.L_x_222:
        /* <DEDUP_REMOVED lines=10> */
.L_x_225:
[----:B------:R-:W-:Y:S05]  /*6710*/  BSYNC B1 ;  /* 0x0000000000017941 */ /* 0x000fea0003800000 */
.L_x_224:
        /* <DEDUP_REMOVED lines=10> */
.L_x_227:
[----:B------:R-:W-:Y:S05]  /*67c0*/  BSYNC B1 ;  /* 0x0000000000017941 */ /* 0x000fea0003800000 */
.L_x_226:
        /* <DEDUP_REMOVED lines=9> */
.L_x_229:
[----:B------:R-:W-:Y:S05]  /*6860*/  BSYNC B1 ;  /* 0x0000000000017941 */ /* 0x000fea0003800000 */
.L_x_228:
        /* <DEDUP_REMOVED lines=9> */
.L_x_231:
[----:B------:R-:W-:Y:S05]  /*6900*/  BSYNC B1 ;  /* 0x0000000000017941 */ /* 0x000fea0003800000 */
.L_x_230:
        /* <DEDUP_REMOVED lines=10> */
.L_x_233:
[----:B------:R-:W-:Y:S05]  /*69b0*/  BSYNC B1 ;  /* 0x0000000000017941 */ /* 0x000fea0003800000 */
.L_x_232:
        /* <DEDUP_REMOVED lines=10> */
.L_x_235:
[----:B------:R-:W-:Y:S05]  /*6a60*/  BSYNC B1 ;  /* 0x0000000000017941 */ /* 0x000fea0003800000 */
.L_x_234:
        /* <DEDUP_REMOVED lines=9> */
.L_x_237:
[----:B------:R-:W-:Y:S05]  /*6b00*/  BSYNC B1 ;  /* 0x0000000000017941 */ /* 0x000fea0003800000 */
.L_x_236:
        /* <DEDUP_REMOVED lines=9> */
.L_x_239:
[----:B------:R-:W-:Y:S05]  /*6ba0*/  BSYNC B1 ;  /* 0x0000000000017941 */ /* 0x000fea0003800000 */
.L_x_238:
        /* <DEDUP_REMOVED lines=10> */
.L_x_241:
[----:B------:R-:W-:Y:S05]  /*6c50*/  BSYNC B1 ;  /* 0x0000000000017941 */ /* 0x000fea0003800000 */
.L_x_240:
        /* <DEDUP_REMOVED lines=10> */
.L_x_243:
[----:B------:R-:W-:Y:S05]  /*6d00*/  BSYNC B1 ;  /* 0x0000000000017941 */ /* 0x000fea0003800000 */
.L_x_242:
        /* <DEDUP_REMOVED lines=9> */
.L_x_245:
[----:B------:R-:W-:Y:S05]  /*6da0*/  BSYNC B1 ;  /* 0x0000000000017941 */ /* 0x000fea0003800000 */
.L_x_244:
        /* <DEDUP_REMOVED lines=9> */
.L_x_247:
[----:B------:R-:W-:Y:S05]  /*6e40*/  BSYNC B1 ;  /* 0x0000000000017941 */ /* 0x000fea0003800000 */
.L_x_246:
        /* <DEDUP_REMOVED lines=10> */
.L_x_249:
[----:B------:R-:W-:Y:S05]  /*6ef0*/  BSYNC B1 ;  /* 0x0000000000017941 */ /* 0x000fea0003800000 */
.L_x_248:
        /* <DEDUP_REMOVED lines=10> */
.L_x_251:
[----:B------:R-:W-:Y:S05]  /*6fa0*/  BSYNC B1 ;  /* 0x0000000000017941 */ /* 0x000fea0003800000 */
.L_x_250:
        /* <DEDUP_REMOVED lines=9> */
.L_x_253:
[----:B------:R-:W-:Y:S05]  /*7040*/  BSYNC B1 ;  /* 0x0000000000017941 */ /* 0x000fea0003800000 */
.L_x_252:
        /* <DEDUP_REMOVED lines=9> */
.L_x_255:
[----:B------:R-:W-:Y:S05]  /*70e0*/  BSYNC B1 ;  /* 0x0000000000017941 */ /* 0x000fea0003800000 */
.L_x_254:
        /* <DEDUP_REMOVED lines=10> */
.L_x_257:
[----:B------:R-:W-:Y:S05]  /*7190*/  BSYNC B1 ;  /* 0x0000000000017941 */ /* 0x000fea0003800000 */
.L_x_256:
        /* <DEDUP_REMOVED lines=10> */
.L_x_259:
[----:B------:R-:W-:Y:S05]  /*7240*/  BSYNC B1 ;  /* 0x0000000000017941 */ /* 0x000fea0003800000 */
.L_x_258:
        /* <DEDUP_REMOVED lines=9> */
.L_x_261:
[----:B------:R-:W-:Y:S05]  /*72e0*/  BSYNC B1 ;  /* 0x0000000000017941 */ /* 0x000fea0003800000 */
.L_x_260:
        /* <DEDUP_REMOVED lines=9> */
.L_x_263:
[----:B------:R-:W-:Y:S05]  /*7380*/  BSYNC B1 ;  /* 0x0000000000017941 */ /* 0x000fea0003800000 */
.L_x_262:
        /* <DEDUP_REMOVED lines=10> */
.L_x_265:
[----:B------:R-:W-:Y:S05]  /*7430*/  BSYNC B1 ;  /* 0x0000000000017941 */ /* 0x000fea0003800000 */
.L_x_264:
        /* <DEDUP_REMOVED lines=10> */
.L_x_267:
[----:B------:R-:W-:Y:S05]  /*74e0*/  BSYNC B1 ;  /* 0x0000000000017941 */ /* 0x000fea0003800000 */
.L_x_266:
        /* <DEDUP_REMOVED lines=9> */
.L_x_269:
[----:B------:R-:W-:Y:S05]  /*7580*/  BSYNC B1 ;  /* 0x0000000000017941 */ /* 0x000fea0003800000 */
.L_x_268:
        /* <DEDUP_REMOVED lines=9> */
.L_x_271:
[----:B------:R-:W-:Y:S05]  /*7620*/  BSYNC B1 ;  /* 0x0000000000017941 */ /* 0x000fea0003800000 */
.L_x_270:
        /* <DEDUP_REMOVED lines=10> */
.L_x_273:
[----:B------:R-:W-:Y:S05]  /*76d0*/  BSYNC B1 ;  /* 0x0000000000017941 */ /* 0x000fea0003800000 */
.L_x_272:
        /* <DEDUP_REMOVED lines=10> */
.L_x_275:
[----:B------:R-:W-:Y:S05]  /*7780*/  BSYNC B1 ;  /* 0x0000000000017941 */ /* 0x000fea0003800000 */
.L_x_274:
        /* <DEDUP_REMOVED lines=9> */
.L_x_277:
[----:B------:R-:W-:Y:S05]  /*7820*/  BSYNC B1 ;  /* 0x0000000000017941 */ /* 0x000fea0003800000 */
.L_x_276:
        /* <DEDUP_REMOVED lines=9> */
.L_x_279:
[----:B------:R-:W-:Y:S05]  /*78c0*/  BSYNC B1 ;  /* 0x0000000000017941 */ /* 0x000fea0003800000 */
.L_x_278:
        /* <DEDUP_REMOVED lines=10> */
.L_x_281:
[----:B------:R-:W-:Y:S05]  /*7970*/  BSYNC B1 ;  /* 0x0000000000017941 */ /* 0x000fea0003800000 */
.L_x_280:
        /* <DEDUP_REMOVED lines=10> */
.L_x_283:
[----:B------:R-:W-:Y:S05]  /*7a20*/  BSYNC B1 ;  /* 0x0000000000017941 */ /* 0x000fea0003800000 */
.L_x_282:
[----:B-----5:R-:W-:Y:S01]  /*7a30*/  LOP3.LUT R3, R24, 0xffffe000, RZ, 0xc0, !PT ;  /* 0xffffe00018037812 */ /* 0x020fe200078ec0ff */
[----:B------:R-:W-:Y:S01]  /*7a40*/  BSSY B1, `(.L_x_284) ;  /* 0x0000008000017945 */ /* 0x000fe20003800000 */
[----:B------:R-:W-:-:S03]  /*7a50*/  ISETP.GT.AND P1, PT, R0, 0x8, P1 ;  /* 0x000000080000780c */ /* 0x000fc60000f24270 */
[----:B01--4-:R-:W-:-:S04]  /*7a60*/  FMUL R6, R3, R156 ;  /* 0x0000009c03067220 */ /* 0x013fc80000400000 */
[----:B------:R-:W-:-:S05]  /*7a70*/  FFMA R149, R149, R155, R6 ;  /* 0x0000009b95957223 */ /* 0x000fca0000000006 */
[----:B------:R-:W-:-:S05]  /*7a80*/  F2FP.TF32.F32.PACK_B R149, R149 ;  /* 0x00000095ff95723e */ /* 0x000fca00024050ff */
[----:B------:R0:W-:Y:S01]  /*7a90*/  @P3 STG.E desc[UR36][R4.64+0x3e4], R149 ;  /* 0x0003e49504003986 */ /* 0x0001e2000c101924 */
[----:B------:R-:W-:Y:S05]  /*7aa0*/  @!P1 BRA `(.L_x_285) ;  /* 0x0000000000049947 */ /* 0x000fea0003800000 */
[----:B------:R1:W5:Y:S02]  /*7ab0*/  LDG.E.LTC128B R24, desc[UR36][R8.64+0x3e0] ;  /* 0x0003e02408187981 */ /* 0x000364000c1e1920 */
.L_x_285:
[----:B------:R-:W-:Y:S05]  /*7ac0*/  BSYNC B1 ;  /* 0x0000000000017941 */ /* 0x000fea0003800000 */
.L_x_284:
[----:B-----5:R-:W-:Y:S01]  /*7ad0*/  LOP3.LUT R3, R24, 0xffffe000, RZ, 0xc0, !PT ;  /* 0xffffe00018037812 */ /* 0x020fe200078ec0ff */
[----:B0-----:R-:W-:Y:S01]  /*7ae0*/  @P1 IMAD.MOV.U32 R4, RZ, RZ, R10 ;  /* 0x000000ffff041224 */ /* 0x001fe200078e000a */
[----:B------:R-:W-:Y:S01]  /*7af0*/  ISETP.GT.AND P0, PT, R0, 0x8, P0 ;  /* 0x000000080000780c */ /* 0x000fe20000704270 */
[----:B------:R-:W-:Y:S01]  /*7b00*/  @P1 IMAD.MOV.U32 R5, RZ, RZ, R11 ;  /* 0x000000ffff051224 */ /* 0x000fe200078e000b */
[----:B------:R-:W-:Y:S01]  /*7b10*/  BSSY B1, `(.L_x_286) ;  /* 0x0000007000017945 */ /* 0x000fe20003800000 */
[----:B------:R-:W-:-:S04]  /*7b20*/  FMUL R3, R3, R156 ;  /* 0x0000009c03037220 */ /* 0x000fc80000400000 */
[----:B------:R-:W-:-:S05]  /*7b30*/  FFMA R3, R150, R155, R3 ;  /* 0x0000009b96037223 */ /* 0x000fca0000000003 */
[----:B------:R-:W-:-:S05]  /*7b40*/  F2FP.TF32.F32.PACK_B R3, R3 ;  /* 0x00000003ff03723e */ /* 0x000fca00024050ff */
[----:B------:R0:W-:Y:S01]  /*7b50*/  @P1 STG.E desc[UR36][R4.64+0x3e0], R3 ;  /* 0x0003e00304001986 */ /* 0x0001e2000c101924 */
[----:B------:R-:W-:Y:S05]  /*7b60*/  @!P0 BRA `(.L_x_287) ;  /* 0x0000000000048947 */ /* 0x000fea0003800000 */
[----:B------:R4:W5:Y:S02]  /*7b70*/  LDG.E.LTC128B R24, desc[UR36][R8.64+0x3e4] ;  /* 0x0003e42408187981 */ /* 0x000964000c1e1920 */
.L_x_287:
[----:B------:R-:W-:Y:S05]  /*7b80*/  BSYNC B1 ;  /* 0x0000000000017941 */ /* 0x000fea0003800000 */
.L_x_286:
[----:B------:R-:W-:Y:S05]  /*7b90*/  @!P0 BRA `(.L_x_288) ;  /* 0x0000002400308947 */ /* 0x000fea0003800000 */
[----:B0----5:R-:W-:-:S05]  /*7ba0*/  LOP3.LUT R3, R24, 0xffffe000, RZ, 0xc0, !PT ;  /* 0xffffe00018037812 */ /* 0x021fca00078ec0ff */
[----:B------:R-:W-:-:S04]  /*7bb0*/  FMUL R0, R3, R156 ;  /* 0x0000009c03007220 */ /* 0x000fc80000400000 */
[----:B------:R-:W-:-:S05]  /*7bc0*/  FFMA R151, R151, R155, R0 ;  /* 0x0000009b97977223 */ /* 0x000fca0000000000 */
[----:B------:R-:W-:-:S05]  /*7bd0*/  F2FP.TF32.F32.PACK_B R151, R151 ;  /* 0x00000097ff97723e */ /* 0x000fca00024050ff */
[----:B------:R0:W-:Y:S01]  /*7be0*/  STG.E desc[UR36][R10.64+0x3e4], R151 ;  /* 0x0003e4970a007986 */ /* 0x0001e2000c101924 */
[----:B------:R-:W-:Y:S05]  /*7bf0*/  BRA `(.L_x_288) ;  /* 0x0000002400187947 */ /* 0x000fea0003800000 */
.L_x_35:
[----:B------:R-:W-:Y:S01]  /*7c00*/  ISETP.GT.AND P3, PT, R3, 0x1, PT ;  /* 0x000000010300780c */ /* 0x000fe20003f64270 */
[----:B------:R-:W-:Y:S01]  /*7c10*/  ULDC.64 UR4, c[0x0][0x5c0] ;  /* 0x0001700000047ab9 */ /* 0x000fe20000000a00 */
[-C--:B------:R-:W-:Y:S01]  /*7c20*/  FMUL R9, R24, R155.reuse ;  /* 0x0000009b18097220 */ /* 0x080fe20000400000 */
[----:B------:R-:W-:Y:S01]  /*7c30*/  LEA R4, P4, R162, UR4, 0x2 ;  /* 0x00000004a2047c11 */ /* 0x000fe2000f8810ff */
[-C--:B------:R-:W-:Y:S01]  /*7c40*/  FMUL R25, R25, R155.reuse ;  /* 0x0000009b19197220 */ /* 0x080fe20000400000 */
[----:B------:R-:W-:Y:S01]  /*7c50*/  ISETP.GT.AND P0, PT, R0, RZ, P3 ;  /* 0x000000ff0000720c */ /* 0x000fe20001f04270 */
[-C--:B------:R-:W-:Y:S01]  /*7c60*/  FMUL R27, R27, R155.reuse ;  /* 0x0000009b1b1b7220 */ /* 0x080fe20000400000 */
[----:B------:R-:W-:Y:S01]  /*7c70*/  LEA.HI.X R5, R162, UR5, R173, 0x2, P4 ;  /* 0x00000005a2057c11 */ /* 0x000fe2000a0f14ad */
[----:B------:R-:W-:Y:S01]  /*7c80*/  FMUL R29, R29, R155 ;  /* 0x0000009b1d1d7220 */ /* 0x000fe20000400000 */
[----:B------:R-:W-:Y:S01]  /*7c90*/  F2FP.TF32.F32.PACK_B R9, R9 ;  /* 0x00000009ff09723e */ /* 0x000fe200024050ff */
[----:B------:R-:W-:Y:S01]  /*7ca0*/  FMUL R31, R31, R155 ;  /* 0x0000009b1f1f7220 */ /* 0x000fe20000400000 */
[----:B------:R-:W-:Y:S01]  /*7cb0*/  F2FP.TF32.F32.PACK_B R25, R25 ;  /* 0x00000019ff19723e */ /* 0x000fe200024050ff */
[-C--:B------:R-:W-:Y:S01]  /*7cc0*/  FMUL R13, R32, R155.reuse ;  /* 0x0000009b200d7220 */ /* 0x080fe20000400000 */
[C---:B------:R-:W-:Y:S01]  /*7cd0*/  SHF.L.U64.HI R7, R10.reuse, 0x5, R11 ;  /* 0x000000050a077819 */ /* 0x040fe2000001020b */
[----:B------:R0:W-:Y:S01]  /*7ce0*/  @P2 STG.E desc[UR36][R4.64], R9 ;  /* 0x0000000904002986 */ /* 0x0001e2000c101924 */
[----:B------:R-:W-:Y:S01]  /*7cf0*/  LEA R6, P4, R10, R4, 0x5 ;  /* 0x000000040a067211 */ /* 0x000fe200078828ff */
[-C--:B------:R-:W-:Y:S01]  /*7d00*/  FMUL R11, R26, R155.reuse ;  /* 0x0000009b1a0b7220 */ /* 0x080fe20000400000 */
[C---:B------:R-:W-:Y:S01]  /*7d10*/  ISETP.GT.AND P1, PT, R0.reuse, 0x8, P1 ;  /* 0x000000080000780c */ /* 0x040fe20000f24270 */
[----:B------:R-:W-:Y:S01]  /*7d20*/  @P0 STG.E desc[UR36][R4.64+0x4], R25 ;  /* 0x0000041904000986 */ /* 0x000fe2000c101924 */
[----:B------:R-:W-:Y:S01]  /*7d30*/  ISETP.GT.AND P2, PT, R3, 0x8, PT ;  /* 0x000000080300780c */ /* 0x000fe20003f44270 */
[----:B------:R-:W-:Y:S01]  /*7d40*/  IMAD.X R7, R7, 0x1, R5, P4 ;  /* 0x0000000107077824 */ /* 0x000fe200020e0605 */
[C---:B------:R-:W-:Y:S01]  /*7d50*/  ISETP.GT.AND P3, PT, R0.reuse, 0x8, P3 ;  /* 0x000000080000780c */ /* 0x040fe20001f64270 */
[-C--:B------:R-:W-:Y:S01]  /*7d60*/  FMUL R33, R33, R155.reuse ;  /* 0x0000009b21217220 */ /* 0x080fe20000400000 */
[----:B------:R-:W-:Y:S01]  /*7d70*/  ISETP.GT.AND P0, PT, R3, 0x9, PT ;  /* 0x000000090300780c */ /* 0x000fe20003f04270 */
[-C--:B------:R-:W-:Y:S01]  /*7d80*/  FMUL R35, R35, R155.reuse ;  /* 0x0000009b23237220 */ /* 0x080fe20000400000 */
[----:B------:R-:W-:Y:S01]  /*7d90*/  ISETP.GT.AND P5, PT, R0, RZ, P2 ;  /* 0x000000ff0000720c */ /* 0x000fe200017a4270 */
[-C--:B0-----:R-:W-:Y:S01]  /*7da0*/  FMUL R9, R28, R155.reuse ;  /* 0x0000009b1c097220 */ /* 0x081fe20000400000 */
[C---:B------:R-:W-:Y:S01]  /*7db0*/  ISETP.GT.AND P4, PT, R0.reuse, RZ, P0 ;  /* 0x000000ff0000720c */ /* 0x040fe20000784270 */
[----:B------:R-:W-:Y:S01]  /*7dc0*/  FMUL R37, R37, R155 ;  /* 0x0000009b25257220 */ /* 0x000fe20000400000 */
[----:B------:R-:W-:Y:S01]  /*7dd0*/  F2FP.TF32.F32.PACK_B R11, R11 ;  /* 0x0000000bff0b723e */ /* 0x000fe200024050ff */
[----:B------:R-:W-:Y:S01]  /*7de0*/  FMUL R39, R39, R155 ;  /* 0x0000009b27277220 */ /* 0x000fe20000400000 */
[----:B------:R-:W-:Y:S01]  /*7df0*/  F2FP.TF32.F32.PACK_B R27, R27 ;  /* 0x0000001bff1b723e */ /* 0x000fe200024050ff */
[----:B------:R-:W-:Y:S01]  /*7e00*/  FMUL R41, R41, R155 ;  /* 0x0000009b29297220 */ /* 0x000fe20000400000 */
[----:B------:R-:W-:Y:S01]  /*7e10*/  F2FP.TF32.F32.PACK_B R9, R9 ;  /* 0x00000009ff09723e */ /* 0x000fe200024050ff */
[----:B------:R0:W-:Y:S01]  /*7e20*/  @P1 STG.E desc[UR36][R6.64], R11 ;  /* 0x0000000b06001986 */ /* 0x0001e2000c101924 */
[----:B------:R-:W-:Y:S01]  /*7e30*/  F2FP.TF32.F32.PACK_B R29, R29 ;  /* 0x0000001dff1d723e */ /* 0x000fe200024050ff */
[-C--:B------:R-:W-:Y:S01]  /*7e40*/  FMUL R43, R43, R155.reuse ;  /* 0x0000009b2b2b7220 */ /* 0x080fe20000400000 */
[C---:B------:R-:W-:Y:S01]  /*7e50*/  ISETP.GT.AND P1, PT, R3.reuse, 0x10, PT ;  /* 0x000000100300780c */ /* 0x040fe20003f24270 */
[----:B------:R-:W-:Y:S01]  /*7e60*/  @P3 STG.E desc[UR36][R6.64+0x4], R27 ;  /* 0x0000041b06003986 */ /* 0x000fe2000c101924 */
[----:B------:R-:W-:Y:S01]  /*7e70*/  ISETP.GT.AND P3, PT, R3, 0x11, PT ;  /* 0x000000110300780c */ /* 0x000fe20003f64270 */
[-C--:B------:R-:W-:Y:S01]  /*7e80*/  FMUL R45, R45, R155.reuse ;  /* 0x0000009b2d2d7220 */ /* 0x080fe20000400000 */
[C---:B------:R-:W-:Y:S01]  /*7e90*/  ISETP.GT.AND P2, PT, R0.reuse, 0x8, P2 ;  /* 0x000000080000780c */ /* 0x040fe20001744270 */
[----:B------:R1:W-:Y:S01]  /*7ea0*/  @P5 STG.E desc[UR36][R4.64+0x20], R9 ;  /* 0x0000200904005986 */ /* 0x0003e2000c101924 */
[C---:B------:R-:W-:Y:S01]  /*7eb0*/  ISETP.GT.AND P0, PT, R0.reuse, 0x8, P0 ;  /* 0x000000080000780c */ /* 0x040fe20000704270 */
[-C--:B------:R-:W-:Y:S01]  /*7ec0*/  FMUL R47, R47, R155.reuse ;  /* 0x0000009b2f2f7220 */ /* 0x080fe20000400000 */
[----:B------:R-:W-:Y:S01]  /*7ed0*/  ISETP.GT.AND P5, PT, R0, RZ, P1 ;  /* 0x000000ff0000720c */ /* 0x000fe20000fa4270 */
[----:B------:R-:W-:Y:S01]  /*7ee0*/  @P4 STG.E desc[UR36][R4.64+0x24], R29 ;  /* 0x0000241d04004986 */ /* 0x000fe2000c101924 */
[-C--:B0-----:R-:W-:Y:S01]  /*7ef0*/  FMUL R11, R30, R155.reuse ;  /* 0x0000009b1e0b7220 */ /* 0x081fe20000400000 */
[----:B------:R-:W-:Y:S01]  /*7f00*/  ISETP.GT.AND P4, PT, R0, RZ, P3 ;  /* 0x000000ff0000720c */ /* 0x000fe20001f84270 */
[----:B------:R-:W-:Y:S01]  /*7f10*/  FMUL R49, R49, R155 ;  /* 0x0000009b31317220 */ /* 0x000fe20000400000 */
[----:B------:R-:W-:Y:S01]  /*7f20*/  F2FP.TF32.F32.PACK_B R31, R31 ;  /* 0x0000001fff1f723e */ /* 0x000fe200024050ff */
[----:B------:R-:W-:Y:S01]  /*7f30*/  FMUL R51, R51, R155 ;  /* 0x0000009b33337220 */ /* 0x000fe20000400000 */
[----:B------:R-:W-:Y:S01]  /*7f40*/  F2FP.TF32.F32.PACK_B R11, R11 ;  /* 0x0000000bff0b723e */ /* 0x000fe200024050ff */
[----:B------:R-:W-:Y:S01]  /*7f50*/  FMUL R53, R53, R155 ;  /* 0x0000009b35357220 */ /* 0x000fe20000400000 */
[----:B------:R-:W-:Y:S01]  /*7f60*/  F2FP.TF32.F32.PACK_B R13, R13 ;  /* 0x0000000dff0d723e */ /* 0x000fe200024050ff */
[----:B-1----:R-:W-:Y:S01]  /*7f70*/  FMUL R9, R34, R155 ;  /* 0x0000009b22097220 */ /* 0x002fe20000400000 */
[----:B------:R-:W-:Y:S01]  /*7f80*/  F2FP.TF32.F32.PACK_B R33, R33 ;  /* 0x00000021ff21723e */ /* 0x000fe200024050ff */
[----:B------:R0:W-:Y:S01]  /*7f90*/  @P2 STG.E desc[UR36][R6.64+0x20], R11 ;  /* 0x0000200b06002986 */ /* 0x0001e2000c101924 */
[C---:B------:R-:W-:Y:S01]  /*7fa0*/  ISETP.GT.AND P1, PT, R0.reuse, 0x8, P1 ;  /* 0x000000080000780c */ /* 0x040fe20000f24270 */
[-C--:B------:R-:W-:Y:S01]  /*7fb0*/  FMUL R55, R55, R155.reuse ;  /* 0x0000009b37377220 */ /* 0x080fe20000400000 */
[C---:B------:R-:W-:Y:S01]  /*7fc0*/  ISETP.GT.AND P2, PT, R3.reuse, 0x19, PT ;  /* 0x000000190300780c */ /* 0x040fe20003f44270 */
[----:B------:R-:W-:Y:S01]  /*7fd0*/  @P0 STG.E desc[UR36][R6.64+0x24], R31 ;  /* 0x0000241f06000986 */ /* 0x000fe2000c101924 */
[----:B------:R-:W-:Y:S01]  /*7fe0*/  ISETP.GT.AND P0, PT, R3, 0x18, PT ;  /* 0x000000180300780c */ /* 0x000fe20003f04270 */
[----:B------:R-:W-:Y:S01]  /*7ff0*/  FMUL R57, R57, R155 ;  /* 0x0000009b39397220 */ /* 0x000fe20000400000 */
[----:B------:R-:W-:Y:S01]  /*8000*/  F2FP.TF32.F32.PACK_B R9, R9 ;  /* 0x00000009ff09723e */ /* 0x000fe200024050ff */
[----:B------:R1:W-:Y:S01]  /*8010*/  @P5 STG.E desc[UR36][R4.64+0x40], R13 ;  /* 0x0000400d04005986 */ /* 0x0003e2000c101924 */
[C---:B------:R-:W-:Y:S01]  /*8020*/  ISETP.GT.AND P5, PT, R0.reuse, RZ, P0 ;  /* 0x000000ff0000720c */ /* 0x040fe200007a4270 */
[----:B------:R-:W-:Y:S01]  /*8030*/  FMUL R59, R59, R155 ;  /* 0x0000009b3b3b7220 */ /* 0x000fe20000400000 */
[----:B------:R-:W-:Y:S01]  /*8040*/  F2FP.TF32.F32.PACK_B R35, R35 ;  /* 0x00000023ff23723e */ /* 0x000fe200024050ff */
[----:B------:R-:W-:Y:S01]  /*8050*/  @P4 STG.E desc[UR36][R4.64+0x44], R33 ;  /* 0x0000442104004986 */ /* 0x000fe2000c101924 */
[----:B------:R-:W-:Y:S01]  /*8060*/  ISETP.GT.AND P4, PT, R0, 0x8, P3 ;  /* 0x000000080000780c */ /* 0x000fe20001f84270 */
[----:B0-----:R-:W-:Y:S01]  /*8070*/  FMUL R11, R36, R155 ;  /* 0x0000009b240b7220 */ /* 0x001fe20000400000 */
[----:B------:R-:W-:Y:S01]  /*8080*/  ISETP.GT.AND P3, PT, R0, RZ, P2 ;  /* 0x000000ff0000720c */ /* 0x000fe20001764270 */
[----:B------:R0:W-:Y:S01]  /*8090*/  @P1 STG.E desc[UR36][R6.64+0x40], R9 ;  /* 0x0000400906001986 */ /* 0x0001e2000c101924 */
[----:B------:R-:W-:Y:S01]  /*80a0*/  F2FP.TF32.F32.PACK_B R37, R37 ;  /* 0x00000025ff25723e */ /* 0x000fe200024050ff */
[----:B------:R-:W-:Y:S01]  /*80b0*/  FMUL R61, R61, R155 ;  /* 0x0000009b3d3d7220 */ /* 0x000fe20000400000 */
[----:B------:R-:W-:Y:S01]  /*80c0*/  F2FP.TF32.F32.PACK_B R11, R11 ;  /* 0x0000000bff0b723e */ /* 0x000fe200024050ff */
[-C--:B-1----:R-:W-:Y:S01]  /*80d0*/  FMUL R13, R40, R155.reuse ;  /* 0x0000009b280d7220 */ /* 0x082fe20000400000 */
[----:B------:R-:W-:Y:S01]  /*80e0*/  ISETP.GT.AND P1, PT, R3, 0x20, PT ;  /* 0x000000200300780c */ /* 0x000fe20003f24270 */
[-C--:B------:R-:W-:Y:S01]  /*80f0*/  FMUL R63, R63, R155.reuse ;  /* 0x0000009b3f3f7220 */ /* 0x080fe20000400000 */
[C---:B------:R-:W-:Y:S01]  /*8100*/  ISETP.GT.AND P0, PT, R0.reuse, 0x8, P0 ;  /* 0x000000080000780c */ /* 0x040fe20000704270 */
[----:B------:R-:W-:Y:S01]  /*8110*/  FMUL R65, R65, R155 ;  /* 0x0000009b41417220 */ /* 0x000fe20000400000 */
[----:B------:R-:W-:Y:S01]  /*8120*/  F2FP.TF32.F32.PACK_B R39, R39 ;  /* 0x00000027ff27723e */ /* 0x000fe200024050ff */
[----:B------:R-:W-:Y:S01]  /*8130*/  @P4 STG.E desc[UR36][R6.64+0x44], R35 ;  /* 0x0000442306004986 */ /* 0x000fe2000c101924 */
[----:B------:R-:W-:Y:S01]  /*8140*/  ISETP.GT.AND P4, PT, R0, 0x8, P2 ;  /* 0x000000080000780c */ /* 0x000fe20001784270 */
[-C--:B0-----:R-:W-:Y:S01]  /*8150*/  FMUL R9, R38, R155.reuse ;  /* 0x0000009b26097220 */ /* 0x081fe20000400000 */
[----:B------:R-:W-:Y:S01]  /*8160*/  ISETP.GT.AND P2, PT, R3, 0x21, PT ;  /* 0x000000210300780c */ /* 0x000fe20003f44270 */
[----:B------:R0:W-:Y:S01]  /*8170*/  @P5 STG.E desc[UR36][R4.64+0x60], R11 ;  /* 0x0000600b04005986 */ /* 0x0001e2000c101924 */
[C---:B------:R-:W-:Y:S01]  /*8180*/  ISETP.GT.AND P5, PT, R0.reuse, RZ, P1 ;  /* 0x000000ff0000720c */ /* 0x040fe20000fa4270 */
[----:B------:R-:W-:Y:S01]  /*8190*/  FMUL R67, R67, R155 ;  /* 0x0000009b43437220 */ /* 0x000fe20000400000 */
[----:B------:R-:W-:Y:S01]  /*81a0*/  F2FP.TF32.F32.PACK_B R9, R9 ;  /* 0x00000009ff09723e */ /* 0x000fe200024050ff */
[----:B------:R-:W-:Y:S01]  /*81b0*/  @P3 STG.E desc[UR36][R4.64+0x64], R37 ;  /* 0x0000642504003986 */ /* 0x000fe2000c101924 */
[C---:B------:R-:W-:Y:S01]  /*81c0*/  ISETP.GT.AND P3, PT, R0.reuse, RZ, P2 ;  /* 0x000000ff0000720c */ /* 0x040fe20001764270 */
[----:B------:R-:W-:Y:S01]  /*81d0*/  FMUL R69, R69, R155 ;  /* 0x0000009b45457220 */ /* 0x000fe20000400000 */
[----:B------:R-:W-:Y:S01]  /*81e0*/  F2FP.TF32.F32.PACK_B R13, R13 ;  /* 0x0000000dff0d723e */ /* 0x000fe200024050ff */
[----:B------:R1:W-:Y:S01]  /*81f0*/  @P0 STG.E desc[UR36][R6.64+0x60], R9 ;  /* 0x0000600906000986 */ /* 0x0003e2000c101924 */
[----:B------:R-:W-:Y:S01]  /*8200*/  F2FP.TF32.F32.PACK_B R41, R41 ;  /* 0x00000029ff29723e */ /* 0x000fe200024050ff */
[-C--:B------:R-:W-:Y:S01]  /*8210*/  FMUL R71, R71, R155.reuse ;  /* 0x0000009b47477220 */ /* 0x080fe20000400000 */
[C---:B------:R-:W-:Y:S01]  /*8220*/  ISETP.GT.AND P0, PT, R3.reuse, 0x28, PT ;  /* 0x000000280300780c */ /* 0x040fe20003f04270 */
[----:B------:R-:W-:Y:S01]  /*8230*/  @P4 STG.E desc[UR36][R6.64+0x64], R39 ;  /* 0x0000642706004986 */ /* 0x000fe2000c101924 */
[----:B------:R-:W-:Y:S01]  /*8240*/  ISETP.GT.AND P1, PT, R0, 0x8, P1 ;  /* 0x000000080000780c */ /* 0x000fe20000f24270 */
[-C--:B0-----:R-:W-:Y:S01]  /*8250*/  FMUL R11, R44, R155.reuse ;  /* 0x0000009b2c0b7220 */ /* 0x081fe20000400000 */
[C---:B------:R-:W-:Y:S01]  /*8260*/  ISETP.GT.AND P4, PT, R0.reuse, 0x8, P2 ;  /* 0x000000080000780c */ /* 0x040fe20001784270 */
[----:B------:R0:W-:Y:S01]  /*8270*/  @P5 STG.E desc[UR36][R4.64+0x80], R13 ;  /* 0x0000800d04005986 */ /* 0x0001e2000c101924 */
[----:B------:R-:W-:Y:S01]  /*8280*/  ISETP.GT.AND P2, PT, R3, 0x29, PT ;  /* 0x000000290300780c */ /* 0x000fe20003f44270 */
[-C--:B------:R-:W-:Y:S01]  /*8290*/  FMUL R73, R73, R155.reuse ;  /* 0x0000009b49497220 */ /* 0x080fe20000400000 */
[----:B------:R-:W-:Y:S01]  /*82a0*/  ISETP.GT.AND P5, PT, R0, RZ, P0 ;  /* 0x000000ff0000720c */ /* 0x000fe200007a4270 */
[-C--:B-1----:R-:W-:Y:S01]  /*82b0*/  FMUL R9, R42, R155.reuse ;  /* 0x0000009b2a097220 */ /* 0x082fe20000400000 */
[----:B------:R-:W-:Y:S01]  /*82c0*/  @P3 STG.E desc[UR36][R4.64+0x84], R41 ;  /* 0x0000842904003986 */ /* 0x000fe2000c101924 */
[----:B------:R-:W-:Y:S01]  /*82d0*/  ISETP.GT.AND P3, PT, R0, RZ, P2 ;  /* 0x000000ff0000720c */ /* 0x000fe20001764270 */
[----:B------:R-:W-:Y:S01]  /*82e0*/  FMUL R75, R75, R155 ;  /* 0x0000009b4b4b7220 */ /* 0x000fe20000400000 */
[----:B------:R-:W-:Y:S01]  /*82f0*/  F2FP.TF32.F32.PACK_B R43, R43 ;  /* 0x0000002bff2b723e */ /* 0x000fe200024050ff */
[----:B------:R-:W-:Y:S01]  /*8300*/  FMUL R77, R77, R155 ;  /* 0x0000009b4d4d7220 */ /* 0x000fe20000400000 */
[----:B------:R-:W-:Y:S01]  /*8310*/  F2FP.TF32.F32.PACK_B R9, R9 ;  /* 0x00000009ff09723e */ /* 0x000fe200024050ff */
[----:B------:R-:W-:Y:S01]  /*8320*/  FMUL R79, R79, R155 ;  /* 0x0000009b4f4f7220 */ /* 0x000fe20000400000 */
[----:B------:R-:W-:Y:S01]  /*8330*/  F2FP.TF32.F32.PACK_B R11, R11 ;  /* 0x0000000bff0b723e */ /* 0x000fe200024050ff */
[----:B0-----:R-:W-:Y:S01]  /*8340*/  FMUL R13, R48, R155 ;  /* 0x0000009b300d7220 */ /* 0x001fe20000400000 */
[----:B------:R-:W-:Y:S01]  /*8350*/  F2FP.TF32.F32.PACK_B R45, R45 ;  /* 0x0000002dff2d723e */ /* 0x000fe200024050ff */
[----:B------:R0:W-:Y:S01]  /*8360*/  @P1 STG.E desc[UR36][R6.64+0x80], R9 ;  /* 0x0000800906001986 */ /* 0x0001e2000c101924 */
[----:B------:R-:W-:Y:S01]  /*8370*/  ISETP.GT.AND P1, PT, R3, 0x30, PT ;  /* 0x000000300300780c */ /* 0x000fe20003f24270 */
[-C--:B------:R-:W-:Y:S01]  /*8380*/  FMUL R81, R81, R155.reuse ;  /* 0x0000009b51517220 */ /* 0x080fe20000400000 */
[C---:B------:R-:W-:Y:S01]  /*8390*/  ISETP.GT.AND P0, PT, R0.reuse, 0x8, P0 ;  /* 0x000000080000780c */ /* 0x040fe20000704270 */
[----:B------:R-:W-:Y:S01]  /*83a0*/  @P4 STG.E desc[UR36][R6.64+0x84], R43 ;  /* 0x0000842b06004986 */ /* 0x000fe2000c101924 */
[C---:B------:R-:W-:Y:S01]  /*83b0*/  ISETP.GT.AND P4, PT, R0.reuse, 0x8, P2 ;  /* 0x000000080000780c */ /* 0x040fe20001784270 */
[-C--:B------:R-:W-:Y:S01]  /*83c0*/  FMUL R83, R83, R155.reuse ;  /* 0x0000009b53537220 */ /* 0x080fe20000400000 */
[----:B------:R-:W-:Y:S01]  /*83d0*/  ISETP.GT.AND P2, PT, R3, 0x31, PT ;  /* 0x000000310300780c */ /* 0x000fe20003f44270 */
[----:B------:R1:W-:Y:S01]  /*83e0*/  @P5 STG.E desc[UR36][R4.64+0xa0], R11 ;  /* 0x0000a00b04005986 */ /* 0x0003e2000c101924 */
[----:B------:R-:W-:Y:S01]  /*83f0*/  ISETP.GT.AND P5, PT, R0, RZ, P1 ;  /* 0x000000ff0000720c */ /* 0x000fe20000fa4270 */
[----:B------:R-:W-:Y:S01]  /*8400*/  FMUL R85, R85, R155 ;  /* 0x0000009b55557220 */ /* 0x000fe20000400000 */
[----:B------:R-:W-:Y:S01]  /*8410*/  F2FP.TF32.F32.PACK_B R47, R47 ;  /* 0x0000002fff2f723e */ /* 0x000fe200024050ff */
[-C--:B0-----:R-:W-:Y:S01]  /*8420*/  FMUL R9, R46, R155.reuse ;  /* 0x0000009b2e097220 */ /* 0x081fe20000400000 */
        /* <DEDUP_REMOVED lines=8> */
[-C--:B-1----:R-:W-:Y:S01]  /*84b0*/  FMUL R11, R52, R155.reuse ;  /* 0x0000009b340b7220 */ /* 0x082fe20000400000 */
[C---:B------:R-:W-:Y:S01]  /*84c0*/  ISETP.GT.AND P1, PT, R0.reuse, 0x8, P1 ;  /* 0x000000080000780c */ /* 0x040fe20000f24270 */
[----:B------:R0:W-:Y:S01]  /*84d0*/  @P0 STG.E desc[UR36][R6.64+0xa0], R9 ;  /* 0x0000a00906000986 */ /* 0x0001e2000c101924 */
[----:B------:R-:W-:Y:S01]  /*84e0*/  ISETP.GT.AND P0, PT, R3, 0x38, PT ;  /* 0x000000380300780c */ /* 0x000fe20003f04270 */
[----:B------:R-:W-:Y:S01]  /*84f0*/  FMUL R93, R93, R155 ;  /* 0x0000009b5d5d7220 */ /* 0x000fe20000400000 */
[----:B------:R-:W-:Y:S01]  /*8500*/  F2FP.TF32.F32.PACK_B R51, R51 ;  /* 0x00000033ff33723e */ /* 0x000fe200024050ff */
        /* <DEDUP_REMOVED lines=10> */
[C---:B------:R-:W-:Y:S01]  /*85b0*/  ISETP.GT.AND P3, PT, R0.reuse, RZ, P2 ;  /* 0x000000ff0000720c */ /* 0x040fe20001764270 */
[----:B------:R-:W-:Y:S01]  /*85c0*/  FMUL R99, R99, R155 ;  /* 0x0000009b63637220 */ /* 0x000fe20000400000 */
[----:B------:R-:W-:Y:S01]  /*85d0*/  F2FP.TF32.F32.PACK_B R53, R53 ;  /* 0x00000035ff35723e */ /* 0x000fe200024050ff */
[----:B------:R-:W-:Y:S01]  /*85e0*/  FMUL R101, R101, R155 ;  /* 0x0000009b65657220 */ /* 0x000fe20000400000 */
[----:B------:R-:W-:Y:S01]  /*85f0*/  F2FP.TF32.F32.PACK_B R9, R9 ;  /* 0x00000009ff09723e */ /* 0x000fe200024050ff */
[-C--:B------:R-:W-:Y:S01]  /*8600*/  FMUL R103, R103, R155.reuse ;  /* 0x0000009b67677220 */ /* 0x080fe20000400000 */
[----:B------:R-:W-:Y:S01]  /*8610*/  ISETP.GT.AND P0, PT, R0, 0x8, P0 ;  /* 0x000000080000780c */ /* 0x000fe20000704270 */
[----:B-1----:R-:W-:Y:S01]  /*8620*/  FMUL R13, R56, R155 ;  /* 0x0000009b380d7220 */ /* 0x002fe20000400000 */
[----:B------:R-:W-:Y:S01]  /*8630*/  F2FP.TF32.F32.PACK_B R55, R55 ;  /* 0x00000037ff37723e */ /* 0x000fe200024050ff */
        /* <DEDUP_REMOVED lines=15> */
[-C--:B------:R-:W-:Y:S01]  /*8730*/  FMUL R111, R111, R155.reuse ;  /* 0x0000009b6f6f7220 */ /* 0x080fe20000400000 */
[----:B------:R-:W-:Y:S01]  /*8740*/  ISETP.GT.AND P1, PT, R0, 0x8, P1 ;  /* 0x000000080000780c */ /* 0x000fe20000f24270 */
[----:B------:R-:W-:Y:S01]  /*8750*/  FMUL R113, R113, R155 ;  /* 0x0000009b71717220 */ /* 0x000fe20000400000 */
[----:B------:R-:W-:Y:S01]  /*8760*/  F2FP.TF32.F32.PACK_B R9, R9 ;  /* 0x00000009ff09723e */ /* 0x000fe200024050ff */
[-C--:B------:R-:W-:Y:S01]  /*8770*/  FMUL R115, R115, R155.reuse ;  /* 0x0000009b73737220 */ /* 0x080fe20000400000 */
[----:B-1----:R-:W-:Y:S01]  /*8780*/  FMUL R11, R60, R155 ;  /* 0x0000009b3c0b7220 */ /* 0x002fe20000400000 */
[----:B------:R-:W-:Y:S01]  /*8790*/  F2FP.TF32.F32.PACK_B R59, R59 ;  /* 0x0000003bff3b723e */ /* 0x000fe200024050ff */
[-C--:B------:R-:W-:Y:S01]  /*87a0*/  FMUL R117, R117, R155.reuse ;  /* 0x0000009b75757220 */ /* 0x080fe20000400000 */
        /* <DEDUP_REMOVED lines=58> */
[----:B0-----:R-:W-:Y:S01]  /*8b50*/  FMUL R9, R66, R155 ;  /* 0x0000009b42097220 */ /* 0x001fe20000400000 */
[----:B------:R-:W-:Y:S01]  /*8b60*/  @P3 STG.E desc[UR36][R4.64+0x144], R65 ;  /* 0x0001444104003986 */ /* 0x000fe2000c101924 */
[----:B------:R-:W-:-:S02]  /*8b70*/  ISETP.GT.AND P3, PT, R0, RZ, P2 ;  /* 0x000000ff0000720c */ /* 0x000fc40001764270 */
[----:B------:R-:W-:Y:S02]  /*8b80*/  ISETP.GT.AND P0, PT, R0, 0x8, P0 ;  /* 0x000000080000780c */ /* 0x000fe40000704270 */
[----:B------:R-:W-:Y:S01]  /*8b90*/  F2FP.TF32.F32.PACK_B R9, R9 ;  /* 0x00000009ff09723e */ /* 0x000fe200024050ff */
[----:B-1----:R-:W-:Y:S01]  /*8ba0*/  FMUL R13, R72, R155 ;  /* 0x0000009b480d7220 */ /* 0x002fe20000400000 */
[----:B------:R-:W-:-:S03]  /*8bb0*/  F2FP.TF32.F32.PACK_B R71, R71 ;  /* 0x00000047ff47723e */ /* 0x000fc600024050ff */
[----:B------:R0:W-:Y:S01]  /*8bc0*/  @P1 STG.E desc[UR36][R6.64+0x140], R9 ;  /* 0x0001400906001986 */ /* 0x0001e2000c101924 */
[C---:B------:R-:W-:Y:S02]  /*8bd0*/  ISETP.GT.AND P1, PT, R3.reuse, 0x60, PT ;  /* 0x000000600300780c */ /* 0x040fe40003f24270 */
[----:B------:R-:W-:Y:S01]  /*8be0*/  F2FP.TF32.F32.PACK_B R13, R13 ;  /* 0x0000000dff0d723e */ /* 0x000fe200024050ff */
[----:B------:R-:W-:Y:S01]  /*8bf0*/  @P4 STG.E desc[UR36][R6.64+0x144], R67 ;  /* 0x0001444306004986 */ /* 0x000fe2000c101924 */
[C---:B------:R-:W-:Y:S02]  /*8c00*/  ISETP.GT.AND P4, PT, R0.reuse, 0x8, P2 ;  /* 0x000000080000780c */ /* 0x040fe40001784270 */
[----:B------:R-:W-:Y:S01]  /*8c10*/  ISETP.GT.AND P2, PT, R3, 0x61, PT ;  /* 0x000000610300780c */ /* 0x000fe20003f44270 */
[----:B------:R1:W-:Y:S01]  /*8c20*/  @P5 STG.E desc[UR36][R4.64+0x160], R11 ;  /* 0x0001600b04005986 */ /* 0x0003e2000c101924 */
[----:B------:R-:W-:Y:S02]  /*8c30*/  ISETP.GT.AND P5, PT, R0, RZ, P1 ;  /* 0x000000ff0000720c */ /* 0x000fe40000fa4270 */
        /* <DEDUP_REMOVED lines=257> */
[----:B------:R-:W-:Y:S01]  /*9c50*/  @P3 STG.E desc[UR36][R4.64+0x364], R133 ;  /* 0x0003648504003986 */ /* 0x000fe2000c101924 */
[----:B0-----:R-:W-:Y:S01]  /*9c60*/  FMUL R9, R134, R155 ;  /* 0x0000009b86097220 */ /* 0x001fe20000400000 */
[----:B------:R-:W-:-:S02]  /*9c70*/  ISETP.GT.AND P3, PT, R0, RZ, P2 ;  /* 0x000000ff0000720c */ /* 0x000fc40001764270 */
[----:B------:R-:W-:Y:S02]  /*9c80*/  ISETP.GT.AND P1, PT, R0, 0x8, P1 ;  /* 0x000000080000780c */ /* 0x000fe40000f24270 */
[----:B------:R-:W-:Y:S01]  /*9c90*/  F2FP.TF32.F32.PACK_B R9, R9 ;  /* 0x00000009ff09723e */ /* 0x000fe200024050ff */
[----:B-1----:R-:W-:Y:S01]  /*9ca0*/  FMUL R11, R140, R155 ;  /* 0x0000009b8c0b7220 */ /* 0x002fe20000400000 */
[----:B------:R-:W-:-:S03]  /*9cb0*/  F2FP.TF32.F32.PACK_B R139, R139 ;  /* 0x0000008bff8b723e */ /* 0x000fc600024050ff */
[----:B------:R0:W-:Y:S01]  /*9cc0*/  @P0 STG.E desc[UR36][R6.64+0x360], R9 ;  /* 0x0003600906000986 */ /* 0x0001e2000c101924 */
[----:B------:R-:W-:Y:S02]  /*9cd0*/  F2FP.TF32.F32.PACK_B R141, R141 ;  /* 0x0000008dff8d723e */ /* 0x000fe400024050ff */
[----:B------:R-:W-:Y:S01]  /*9ce0*/  F2FP.TF32.F32.PACK_B R11, R11 ;  /* 0x0000000bff0b723e */ /* 0x000fe200024050ff */
[----:B------:R-:W-:Y:S01]  /*9cf0*/  @P4 STG.E desc[UR36][R6.64+0x364], R135 ;  /* 0x0003648706004986 */ /* 0x000fe2000c101924 */
[C---:B------:R-:W-:Y:S02]  /*9d00*/  ISETP.GT.AND P4, PT, R3.reuse, 0xe8, PT ;  /* 0x000000e80300780c */ /* 0x040fe40003f84270 */
[----:B------:R-:W-:Y:S01]  /*9d10*/  F2FP.TF32.F32.PACK_B R143, R143 ;  /* 0x0000008fff8f723e */ /* 0x000fe200024050ff */
[----:B------:R1:W-:Y:S01]  /*9d20*/  @P5 STG.E desc[UR36][R4.64+0x380], R13 ;  /* 0x0003800d04005986 */ /* 0x0003e2000c101924 */
[----:B------:R-:W-:Y:S02]  /*9d30*/  ISETP.GT.AND P5, PT, R3, 0xe9, PT ;  /* 0x000000e90300780c */ /* 0x000fe40003fa4270 */
[----:B------:R-:W-:Y:S01]  /*9d40*/  F2FP.TF32.F32.PACK_B R145, R145 ;  /* 0x00000091ff91723e */ /* 0x000fe200024050ff */
[----:B------:R-:W-:Y:S01]  /*9d50*/  @P3 STG.E desc[UR36][R4.64+0x384], R137 ;  /* 0x0003848904003986 */ /* 0x000fe2000c101924 */
[----:B------:R-:W-:Y:S01]  /*9d60*/  ISETP.GT.AND P3, PT, R0, 0x8, P2 ;  /* 0x000000080000780c */ /* 0x000fe20001764270 */
[----:B0-----:R-:W-:Y:S01]  /*9d70*/  FMUL R9, R138, R155 ;  /* 0x0000009b8a097220 */ /* 0x001fe20000400000 */
[----:B------:R-:W-:-:S02]  /*9d80*/  ISETP.GT.AND P2, PT, R0, RZ, P4 ;  /* 0x000000ff0000720c */ /* 0x000fc40002744270 */
[C---:B------:R-:W-:Y:S02]  /*9d90*/  ISETP.GT.AND P0, PT, R0.reuse, RZ, P5 ;  /* 0x000000ff0000720c */ /* 0x040fe40002f04270 */
[----:B------:R-:W-:Y:S01]  /*9da0*/  ISETP.GT.AND P4, PT, R0, 0x8, P4 ;  /* 0x000000080000780c */ /* 0x000fe20002784270 */
[----:B-1----:R-:W-:Y:S01]  /*9db0*/  FMUL R13, R142, R155 ;  /* 0x0000009b8e0d7220 */ /* 0x002fe20000400000 */
[----:B------:R-:W-:Y:S02]  /*9dc0*/  ISETP.GT.AND P5, PT, R0, 0x8, P5 ;  /* 0x000000080000780c */ /* 0x000fe40002fa4270 */
[----:B------:R-:W-:Y:S02]  /*9dd0*/  F2FP.TF32.F32.PACK_B R9, R9 ;  /* 0x00000009ff09723e */ /* 0x000fe400024050ff */
[----:B------:R-:W-:Y:S02]  /*9de0*/  F2FP.TF32.F32.PACK_B R13, R13 ;  /* 0x0000000dff0d723e */ /* 0x000fe400024050ff */
[----:B------:R-:W-:Y:S01]  /*9df0*/  F2FP.TF32.F32.PACK_B R147, R147 ;  /* 0x00000093ff93723e */ /* 0x000fe200024050ff */
[----:B------:R0:W-:Y:S01]  /*9e00*/  @P1 STG.E desc[UR36][R6.64+0x380], R9 ;  /* 0x0003800906001986 */ /* 0x0001e2000c101924 */
[----:B------:R-:W-:-:S02]  /*9e10*/  ISETP.GT.AND P1, PT, R3, 0xf8, PT ;  /* 0x000000f80300780c */ /* 0x000fc40003f24270 */
[----:B------:R-:W-:Y:S01]  /*9e20*/  F2FP.TF32.F32.PACK_B R149, R149 ;  /* 0x00000095ff95723e */ /* 0x000fe200024050ff */
[----:B------:R-:W-:Y:S01]  /*9e30*/  @P3 STG.E desc[UR36][R6.64+0x384], R139 ;  /* 0x0003848b06003986 */ /* 0x000fe2000c101924 */
[C---:B------:R-:W-:Y:S02]  /*9e40*/  ISETP.GT.AND P3, PT, R3.reuse, 0xf0, PT ;  /* 0x000000f00300780c */ /* 0x040fe40003f64270 */
[----:B------:R-:W-:Y:S01]  /*9e50*/  F2FP.TF32.F32.PACK_B R151, R151 ;  /* 0x00000097ff97723e */ /* 0x000fe200024050ff */
[----:B------:R1:W-:Y:S01]  /*9e60*/  @P2 STG.E desc[UR36][R4.64+0x3a0], R11 ;  /* 0x0003a00b04002986 */ /* 0x0003e2000c101924 */
[----:B------:R-:W-:-:S03]  /*9e70*/  ISETP.GT.AND P2, PT, R3, 0xf1, PT ;  /* 0x000000f10300780c */ /* 0x000fc60003f44270 */
[----:B------:R-:W-:Y:S01]  /*9e80*/  @P0 STG.E desc[UR36][R4.64+0x3a4], R141 ;  /* 0x0003a48d04000986 */ /* 0x000fe2000c101924 */
[----:B------:R-:W-:Y:S01]  /*9e90*/  ISETP.GT.AND P0, PT, R3, 0xf9, PT ;  /* 0x000000f90300780c */ /* 0x000fe20003f04270 */
[-C--:B------:R-:W-:Y:S01]  /*9ea0*/  FMUL R3, R144, R155.reuse ;  /* 0x0000009b90037220 */ /* 0x080fe20000400000 */
[----:B0-----:R-:W-:Y:S01]  /*9eb0*/  FMUL R9, R146, R155 ;  /* 0x0000009b92097220 */ /* 0x001fe20000400000 */
[----:B------:R0:W-:Y:S01]  /*9ec0*/  @P4 STG.E desc[UR36][R6.64+0x3a0], R13 ;  /* 0x0003a00d06004986 */ /* 0x0001e2000c101924 */
[C---:B------:R-:W-:Y:S02]  /*9ed0*/  ISETP.GT.AND P4, PT, R0.reuse, RZ, P2 ;  /* 0x000000ff0000720c */ /* 0x040fe40001784270 */
[----:B------:R-:W-:Y:S01]  /*9ee0*/  F2FP.TF32.F32.PACK_B R3, R3 ;  /* 0x00000003ff03723e */ /* 0x000fe200024050ff */
[----:B------:R-:W-:Y:S01]  /*9ef0*/  @P5 STG.E desc[UR36][R6.64+0x3a4], R143 ;  /* 0x0003a48f06005986 */ /* 0x000fe2000c101924 */
[----:B------:R-:W-:Y:S01]  /*9f00*/  ISETP.GT.AND P5, PT, R0, RZ, P3 ;  /* 0x000000ff0000720c */ /* 0x000fe20001fa4270 */
[----:B-1----:R-:W-:Y:S01]  /*9f10*/  FMUL R11, R148, R155 ;  /* 0x0000009b940b7220 */ /* 0x002fe20000400000 */
[----:B------:R-:W-:-:S02]  /*9f20*/  ISETP.GT.AND P3, PT, R0, 0x8, P3 ;  /* 0x000000080000780c */ /* 0x000fc40001f64270 */
[----:B------:R-:W-:Y:S02]  /*9f30*/  ISETP.GT.AND P2, PT, R0, 0x8, P2 ;  /* 0x000000080000780c */ /* 0x000fe40001744270 */
[----:B------:R-:W-:Y:S01]  /*9f40*/  F2FP.TF32.F32.PACK_B R9, R9 ;  /* 0x00000009ff09723e */ /* 0x000fe200024050ff */
[----:B0-----:R-:W-:Y:S01]  /*9f50*/  FMUL R13, R150, R155 ;  /* 0x0000009b960d7220 */ /* 0x001fe20000400000 */
[----:B------:R-:W-:-:S04]  /*9f60*/  F2FP.TF32.F32.PACK_B R11, R11 ;  /* 0x0000000bff0b723e */ /* 0x000fc800024050ff */
[----:B------:R-:W-:Y:S01]  /*9f70*/  F2FP.TF32.F32.PACK_B R13, R13 ;  /* 0x0000000dff0d723e */ /* 0x000fe200024050ff */
[----:B------:R-:W-:Y:S01]  /*9f80*/  @P5 STG.E desc[UR36][R4.64+0x3c0], R3 ;  /* 0x0003c00304005986 */ /* 0x000fe2000c101924 */
[C---:B------:R-:W-:Y:S02]  /*9f90*/  ISETP.GT.AND P5, PT, R0.reuse, RZ, P1 ;  /* 0x000000ff0000720c */ /* 0x040fe40000fa4270 */
[C---:B------:R-:W-:Y:S01]  /*9fa0*/  ISETP.GT.AND P1, PT, R0.reuse, 0x8, P1 ;  /* 0x000000080000780c */ /* 0x040fe20000f24270 */
[----:B------:R-:W-:Y:S01]  /*9fb0*/  @P4 STG.E desc[UR36][R4.64+0x3c4], R145 ;  /* 0x0003c49104004986 */ /* 0x000fe2000c101924 */
[C---:B------:R-:W-:Y:S02]  /*9fc0*/  ISETP.GT.AND P4, PT, R0.reuse, RZ, P0 ;  /* 0x000000ff0000720c */ /* 0x040fe40000784270 */
[----:B------:R-:W-:Y:S01]  /*9fd0*/  ISETP.GT.AND P0, PT, R0, 0x8, P0 ;  /* 0x000000080000780c */ /* 0x000fe20000704270 */
[----:B------:R-:W-:Y:S04]  /*9fe0*/  @P3 STG.E desc[UR36][R6.64+0x3c0], R9 ;  /* 0x0003c00906003986 */ /* 0x000fe8000c101924 */
[----:B------:R-:W-:Y:S04]  /*9ff0*/  @P2 STG.E desc[UR36][R6.64+0x3c4], R147 ;  /* 0x0003c49306002986 */ /* 0x000fe8000c101924 */
[----:B------:R-:W-:Y:S04]  /*a000*/  @P5 STG.E desc[UR36][R4.64+0x3e0], R11 ;  /* 0x0003e00b04005986 */ /* 0x000fe8000c101924 */
[----:B------:R0:W-:Y:S02]  /*a010*/  @P4 STG.E desc[UR36][R4.64+0x3e4], R149 ;  /* 0x0003e49504004986 */ /* 0x0001e4000c101924 */
[----:B0-----:R-:W-:-:S02]  /*a020*/  @P1 IMAD.MOV.U32 R4, RZ, RZ, R6 ;  /* 0x000000ffff041224 */ /* 0x001fc400078e0006 */
[----:B------:R-:W-:-:S05]  /*a030*/  @P1 IMAD.MOV.U32 R5, RZ, RZ, R7 ;  /* 0x000000ffff051224 */ /* 0x000fca00078e0007 */
[----:B------:R0:W-:Y:S04]  /*a040*/  @P1 STG.E desc[UR36][R4.64+0x3e0], R13 ;  /* 0x0003e00d04001986 */ /* 0x0001e8000c101924 */
[----:B------:R0:W-:Y:S02]  /*a050*/  @P0 STG.E desc[UR36][R6.64+0x3e4], R151 ;  /* 0x0003e49706000986 */ /* 0x0001e4000c101924 */
.L_x_288:
[----:B------:R-:W-:Y:S05]  /*a060*/  BSYNC B0 ;  /* 0x0000000000007941 */ /* 0x000fea0003800000 */
.L_x_34:
[----:B------:R-:W-:Y:S01]  /*a070*/  ULDC UR4, c[0x0][0xc] ;  /* 0x0000030000047ab9 */ /* 0x000fe20000000800 */
[----:B------:R-:W-:Y:S01]  /*a080*/  ULDC UR5, c[0x0][0x10] ;  /* 0x0000040000057ab9 */ /* 0x000fe20000000800 */
[----:B0-----:R-:W0:Y:S01]  /*a090*/  LDC R3, c[0x0][0x14] ;  /* 0x00000500ff037b82 */ /* 0x001e220000000800 */
[----:B------:R-:W-:Y:S01]  /*a0a0*/  UIMAD.WIDE.U32 UR4, UR4, UR5, URZ ;  /* 0x00000005040472a5 */ /* 0x000fe2000f8e003f */
[----:B------:R-:W-:Y:S01]  /*a0b0*/  PRMT R0, RZ, 0x7610, R0 ;  /* 0x00007610ff007816 */ /* 0x000fe20000000000 */
[----:B------:R-:W-:Y:S02]  /*a0c0*/  IMAD.MOV.U32 R153, RZ, RZ, -0x1 ;  /* 0xffffffffff997424 */ /* 0x000fe400078e00ff */
[----:B------:R-:W-:Y:S02]  /*a0d0*/  IMAD.MOV.U32 R23, RZ, RZ, -0x1 ;  /* 0xffffffffff177424 */ /* 0x000fe400078e00ff */
[----:B0-----:R-:W-:-:S04]  /*a0e0*/  IMAD.WIDE.U32 R16, R3, UR4, R16 ;  /* 0x0000000403107c25 */ /* 0x001fc8000f8e0010 */
[----:B------:R-:W-:Y:S01]  /*a0f0*/  IMAD R3, R3, UR5, RZ ;  /* 0x0000000503037c24 */ /* 0x000fe2000f8e02ff */
[----:B------:R-:W-:Y:S02]  /*a100*/  ULDC.64 UR4, c[0x0][0x650] ;  /* 0x0001940000047ab9 */ /* 0x000fe40000000a00 */
[----:B------:R-:W-:Y:S01]  /*a110*/  ISETP.GE.U32.AND P0, PT, R16, UR4, PT ;  /* 0x0000000410007c0c */ /* 0x000fe2000bf06070 */
[----:B------:R-:W-:-:S05]  /*a120*/  IMAD.IADD R17, R17, 0x1, R3 ;  /* 0x0000000111117824 */ /* 0x000fca00078e0203 */
[----:B------:R-:W-:-:S13]  /*a130*/  ISETP.GE.U32.AND.EX P0, PT, R17, UR5, PT, P0 ;  /* 0x0000000511007c0c */ /* 0x000fda000bf06100 */
[----:B------:R-:W-:Y:S05]  /*a140*/  @P0 BRA `(.L_x_289) ;  /* 0x0000000400640947 */ /* 0x000fea0003800000 */
[----:B------:R-:W0:Y:S01]  /*a150*/  S2R R12, SR_CTAID.X ;  /* 0x00000000000c7919 */ /* 0x000e220000002500 */
[----:B---3--:R-:W3:Y:S01]  /*a160*/  LDC.64 R10, c[0x0][0x628] ;  /* 0x00018a00ff0a7b82 */ /* 0x008ee20000000a00 */
[----:B------:R-:W-:Y:S01]  /*a170*/  ULDC UR4, c[0x0][0x150] ;  /* 0x0000540000047ab9 */ /* 0x000fe20000000800 */
[----:B-12-4-:R-:W-:Y:S01]  /*a180*/  IMAD.MOV.U32 R8, RZ, RZ, R16 ;  /* 0x000000ffff087224 */ /* 0x016fe200078e0010 */
[----:B-----5:R-:W1:Y:S01]  /*a190*/  S2R R24, SR_CTAID.Y ;  /* 0x0000000000187919 */ /* 0x020e620000002600 */
[----:B------:R-:W-:-:S04]  /*a1a0*/  IMAD.MOV.U32 R9, RZ, RZ, R17 ;  /* 0x000000ffff097224 */ /* 0x000fc800078e0011 */
[----:B------:R-:W2:Y:S08]  /*a1b0*/  LDC R21, c[0x0][0x144] ;  /* 0x00005100ff157b82 */ /* 0x000eb00000000800 */
[----:B------:R-:W4:Y:S08]  /*a1c0*/  LDC R0, c[0x0][0x630] ;  /* 0x00018c00ff007b82 */ /* 0x000f300000000800 */
[----:B------:R-:W1:Y:S01]  /*a1d0*/  LDC.64 R14, c[0x0][0x620] ;  /* 0x00018800ff0e7b82 */ /* 0x000e620000000a00 */
[----:B---3--:R-:W-:-:S04]  /*a1e0*/  ISETP.NE.U32.AND P0, PT, R10, RZ, PT ;  /* 0x000000ff0a00720c */ /* 0x008fc80003f05070 */
[----:B------:R-:W-:Y:S02]  /*a1f0*/  ISETP.NE.AND.EX P0, PT, R11, RZ, PT, P0 ;  /* 0x000000ff0b00720c */ /* 0x000fe40003f05300 */
[----:B0-----:R-:W-:-:S05]  /*a200*/  I2FP.F32.U32 R3, R12 ;  /* 0x0000000c00037245 */ /* 0x001fca0000201000 */
[----:B------:R-:W-:-:S04]  /*a210*/  FMUL R3, R3, UR4 ;  /* 0x0000000403037c20 */ /* 0x000fc80008400000 */
[----:B------:R0:W3:Y:S02]  /*a220*/  F2I.U32.TRUNC.NTZ R20, R3 ;  /* 0x0000000300147305 */ /* 0x0000e4000020f000 */
[----:B--2-4-:R-:W-:Y:S05]  /*a230*/  @!P0 BRA `(.L_x_290) ;  /* 0x0000000000288947 */ /* 0x014fea0003800000 */
[----:B0-----:R-:W0:Y:S02]  /*a240*/  LDC R3, c[0x0][0x634] ;  /* 0x00018d00ff037b82 */ /* 0x001e240000000800 */
        /* <DEDUP_REMOVED lines=9> */
.L_x_290:
[----:B------:R-:W2:Y:S01]  /*a2e0*/  LDC.64 R28, c[0x0][0x640] ;  /* 0x00019000ff1c7b82 */ /* 0x000ea20000000a00 */
[-CC-:B------:R-:W-:Y:S01]  /*a2f0*/  SHF.R.U64 R23, R8, R0.reuse, R9.reuse ;  /* 0x0000000008177219 */ /* 0x180fe20000001209 */
[----:B---3--:R-:W-:Y:S01]  /*a300*/  IMAD.MOV R20, RZ, RZ, -R20 ;  /* 0x000000ffff147224 */ /* 0x008fe200078e0a14 */
[----:B------:R-:W-:Y:S01]  /*a310*/  SHF.R.U32.HI R0, RZ, R0, R9 ;  /* 0x00000000ff007219 */ /* 0x000fe20000011609 */
[----:B------:R-:W-:Y:S01]  /*a320*/  ULDC UR4, c[0x0][0x154] ;  /* 0x0000550000047ab9 */ /* 0x000fe20000000800 */
[----:B0-----:R-:W-:Y:S01]  /*a330*/  IADD3 R3, P0, RZ, -R23, RZ ;  /* 0x80000017ff037210 */ /* 0x001fe20007f1e0ff */
[----:B------:R-:W-:Y:S02]  /*a340*/  IMAD R21, R21, R20, R12 ;  /* 0x0000001415157224 */ /* 0x000fe400078e020c */
[----:B------:R-:W0:Y:S01]  /*a350*/  LDC R6, c[0x0][0x618] ;  /* 0x00018600ff067b82 */ /* 0x000e220000000800 */
[----:B------:R-:W-:Y:S02]  /*a360*/  IMAD.MOV.U32 R7, RZ, RZ, 0x1 ;  /* 0x00000001ff077424 */ /* 0x000fe400078e00ff */
[----:B------:R-:W-:-:S04]  /*a370*/  IMAD.X R5, RZ, RZ, ~R0, P0 ;  /* 0x000000ffff057224 */ /* 0x000fc800000e0e00 */
[-C--:B-1----:R-:W-:Y:S01]  /*a380*/  IMAD R0, R5, R14.reuse, RZ ;  /* 0x0000000e05007224 */ /* 0x082fe200078e02ff */
[----:B------:R-:W1:Y:S01]  /*a390*/  LDC R8, c[0x0][0x608] ;  /* 0x00018200ff087b82 */ /* 0x000e620000000800 */
[----:B------:R-:W-:-:S04]  /*a3a0*/  IMAD.WIDE.U32 R4, R3, R14, R16 ;  /* 0x0000000e03047225 */ /* 0x000fc800078e0010 */
[----:B------:R-:W-:Y:S01]  /*a3b0*/  IMAD R3, R3, R15, R0 ;  /* 0x0000000f03037224 */ /* 0x000fe200078e0200 */
[----:B------:R-:W-:Y:S02]  /*a3c0*/  I2FP.F32.U32 R0, R24 ;  /* 0x0000001800007245 */ /* 0x000fe40000201000 */
[----:B------:R-:W3:Y:S01]  /*a3d0*/  LDC R26, c[0x0][0x658] ;  /* 0x00019600ff1a7b82 */ /* 0x000ee20000000800 */
[----:B------:R-:W-:Y:S01]  /*a3e0*/  IMAD.IADD R3, R5, 0x1, R3 ;  /* 0x0000000105037824 */ /* 0x000fe200078e0203 */
[----:B--2---:R-:W-:Y:S01]  /*a3f0*/  ISETP.NE.U32.AND P0, PT, R28, RZ, PT ;  /* 0x000000ff1c00720c */ /* 0x004fe20003f05070 */
[----:B------:R-:W-:Y:S01]  /*a400*/  FMUL R0, R0, UR4 ;  /* 0x0000000400007c20 */ /* 0x000fe20008400000 */
[----:B------:R-:W-:Y:S02]  /*a410*/  IMAD.MOV.U32 R5, RZ, RZ, -0x1 ;  /* 0xffffffffff057424 */ /* 0x000fe400078e00ff */
[----:B------:R-:W-:Y:S01]  /*a420*/  ISETP.NE.AND.EX P0, PT, R29, RZ, PT, P0 ;  /* 0x000000ff1d00720c */ /* 0x000fe20003f05300 */
[----:B------:R2:W4:Y:S01]  /*a430*/  F2I.U32.TRUNC.NTZ R13, R0 ;  /* 0x00000000000d7305 */ /* 0x000522000020f000 */
[----:B------:R-:W2:Y:S01]  /*a440*/  LDC R15, c[0x0][0x148] ;  /* 0x00005200ff0f7b82 */ /* 0x000ea20000000800 */
[----:B0-----:R-:W-:-:S02]  /*a450*/  SHF.R.U64 R12, R4, R6, R3 ;  /* 0x00000006040c7219 */ /* 0x001fc40000001203 */
[----:B------:R-:W-:-:S05]  /*a460*/  SHF.R.U32.HI R3, RZ, R6, R3 ;  /* 0x00000006ff037219 */ /* 0x000fca0000011603 */
[----:B------:R-:W0:Y:S01]  /*a470*/  LDC R20, c[0x0][0x600] ;  /* 0x00018000ff147b82 */ /* 0x000e220000000800 */
[-CC-:B-1----:R-:W-:Y:S02]  /*a480*/  SHF.R.U64 R10, R12, R8.reuse, R3.reuse ;  /* 0x000000080c0a7219 */ /* 0x182fe40000001203 */
[----:B------:R-:W-:-:S05]  /*a490*/  SHF.R.U32.HI R3, RZ, R8, R3 ;  /* 0x00000008ff037219 */ /* 0x000fca0000011603 */
[----:B------:R-:W1:Y:S01]  /*a4a0*/  LDC R27, c[0x0][0x648] ;  /* 0x00019200ff1b7b82 */ /* 0x000e620000000800 */
[-C--:B---3--:R-:W-:Y:S02]  /*a4b0*/  SHF.L.U32 R4, R5, R26.reuse, RZ ;  /* 0x0000001a05047219 */ /* 0x088fe400000006ff */
[--C-:B------:R-:W-:Y:S02]  /*a4c0*/  SHF.R.U64 R14, R10, R26, R3.reuse ;  /* 0x0000001a0a0e7219 */ /* 0x100fe40000001203 */
[----:B------:R-:W-:Y:S02]  /*a4d0*/  LOP3.LUT R25, RZ, R4, RZ, 0x33, !PT ;  /* 0x00000004ff197212 */ /* 0x000fe400078e33ff */
[-C--:B------:R-:W-:Y:S01]  /*a4e0*/  SHF.R.U32.HI R5, RZ, R26.reuse, R3 ;  /* 0x0000001aff057219 */ /* 0x080fe20000011603 */
[----:B------:R-:W3:Y:S01]  /*a4f0*/  LDC R30, c[0x0][0x638] ;  /* 0x00018e00ff1e7b82 */ /* 0x000ee20000000800 */
[----:B------:R-:W-:Y:S01]  /*a500*/  SHF.L.U32 R154, R7, R26, RZ ;  /* 0x0000001a079a7219 */ /* 0x000fe200000006ff */
[----:B------:R-:W-:-:S06]  /*a510*/  IMAD.MOV.U32 R4, RZ, RZ, R14 ;  /* 0x000000ffff047224 */ /* 0x000fcc00078e000e */
[----:B------:R-:W0:Y:S01]  /*a520*/  LDC R31, c[0x0][0x610] ;  /* 0x00018400ff1f7b82 */ /* 0x000e220000000800 */
[----:B----4-:R-:W-:Y:S05]  /*a530*/  @!P0 BRA `(.L_x_291) ;  /* 0x0000000000288947 */ /* 0x010fea0003800000 */
        /* <DEDUP_REMOVED lines=10> */
.L_x_291:
[----:B------:R-:W-:Y:S01]  /*a5e0*/  ISETP.NE.AND P0, PT, R2, 0x1, PT ;  /* 0x000000010200780c */ /* 0x000fe20003f05270 */
[----:B0-----:R-:W-:Y:S01]  /*a5f0*/  VIADD R7, R20, 0xffffffff ;  /* 0xffffffff14077836 */ /* 0x001fe20000000000 */
[----:B-12---:R-:W-:Y:S01]  /*a600*/  SHF.R.U64 R0, R4, R27, R5 ;  /* 0x0000001b04007219 */ /* 0x006fe20000001205 */
[----:B------:R-:W-:Y:S01]  /*a610*/  IMAD.MOV R13, RZ, RZ, -R13 ;  /* 0x000000ffff0d7224 */ /* 0x000fe200078e0a0d */
[----:B------:R-:W-:Y:S01]  /*a620*/  LOP3.LUT R5, R10, R25, RZ, 0xc0, !PT ;  /* 0x000000190a057212 */ /* 0x000fe200078ec0ff */
[----:B------:R-:W-:Y:S02]  /*a630*/  IMAD.MOV.U32 R4, RZ, RZ, 0x1 ;  /* 0x00000001ff047424 */ /* 0x000fe400078e00ff */
[----:B------:R-:W-:Y:S02]  /*a640*/  IMAD.MOV R3, RZ, RZ, -R0 ;  /* 0x000000ffff037224 */ /* 0x000fe400078e0a00 */
[----:B------:R-:W-:Y:S01]  /*a650*/  IMAD R154, R154, R0, R5 ;  /* 0x000000009a9a7224 */ /* 0x000fe200078e0205 */
[----:B------:R-:W-:Y:S01]  /*a660*/  LOP3.LUT R5, R12, R7, RZ, 0xc0, !PT ;  /* 0x000000070c057212 */ /* 0x000fe200078ec0ff */
[----:B---3--:R-:W-:-:S02]  /*a670*/  IMAD R0, R3, R30, R14 ;  /* 0x0000001e03007224 */ /* 0x008fc400078e020e */
[----:B------:R-:W-:Y:S02]  /*a680*/  @P0 IMAD R21, R15, R13, R24 ;  /* 0x0000000d0f150224 */ /* 0x000fe400078e0218 */
[----:B------:R-:W-:Y:S01]  /*a690*/  IMAD R3, R0, R20, R5 ;  /* 0x0000001400037224 */ /* 0x000fe200078e0205 */
[----:B------:R-:W-:Y:S01]  /*a6a0*/  PRMT R0, R4, 0x7610, R0 ;  /* 0x0000761004007816 */ /* 0x000fe20000000000 */
[----:B------:R-:W-:-:S05]  /*a6b0*/  IMAD R154, R154, R31, R21 ;  /* 0x0000001f9a9a7224 */ /* 0x000fca00078e0215 */
[----:B------:R-:W-:Y:S02]  /*a6c0*/  SEL R153, R3, R154, !P0 ;  /* 0x0000009a03997207 */ /* 0x000fe40004000000 */
[----:B------:R-:W-:-:S07]  /*a6d0*/  SEL R154, R154, R3, !P0 ;  /* 0x000000039a9a7207 */ /* 0x000fce0004000000 */
.L_x_289:
[----:B------:R-:W-:-:S13]  /*a6e0*/  LOP3.LUT P0, RZ, R0, 0xff, RZ, 0xc0, !PT ;  /* 0x000000ff00ff7812 */ /* 0x000fda000780c0ff */
[----:B------:R-:W-:Y:S05]  /*a6f0*/  @P0 BRA `(.L_x_292) ;  /* 0xffffff6800c80947 */ /* 0x000fea000383ffff */
[----:B------:R-:W-:Y:S05]  /*a700*/  EXIT ;  /* 0x000000000000794d */ /* 0x000fea0003800000 */
.L_x_7:
[----:B0-----:R-:W-:Y:S01]  /*a710*/  ULDC.64 UR4, c[0x0][0x650] ;  /* 0x0001940000047ab9 */ /* 0x001fe20000000a00 */
        /* <DEDUP_REMOVED lines=25> */
.L_x_294:
[----:B------:R-:W0:Y:S01]  /*a8b0*/  LDC.64 R28, c[0x0][0x640] ;  /* 0x00019000ff1c7b82 */ /* 0x000e220000000a00 */
[-CC-:B------:R-:W-:Y:S01]  /*a8c0*/  SHF.R.U64 R22, R12, R6.reuse, R13.reuse ;  /* 0x000000060c167219 */ /* 0x180fe2000000120d */
[----:B------:R-:W-:Y:S01]  /*a8d0*/  IMAD.MOV.U32 R30, RZ, RZ, 0x1 ;  /* 0x00000001ff1e7424 */ /* 0x000fe200078e00ff */
[----:B------:R-:W-:Y:S02]  /*a8e0*/  SHF.R.U32.HI R6, RZ, R6, R13 ;  /* 0x00000006ff067219 */ /* 0x000fe4000001160d */
        /* <DEDUP_REMOVED lines=8> */
[----:B------:R-:W-:Y:S01]  /*a970*/  IMAD.IADD R9, R9, 0x1, R11 ;  /* 0x0000000109097824 */ /* 0x000fe200078e020b */
[----:B0-----:R-:W-:-:S04]  /*a980*/  ISETP.NE.U32.AND P0, PT, R28, RZ, PT ;  /* 0x000000ff1c00720c */ /* 0x001fc80003f05070 */
[----:B------:R-:W-:Y:S02]  /*a990*/  ISETP.NE.AND.EX P0, PT, R29, RZ, PT, P0 ;  /* 0x000000ff1d00720c */ /* 0x000fe40003f05300 */
[----:B------:R-:W0:Y:S01]  /*a9a0*/  LDC R20, c[0x0][0x600] ;  /* 0x00018000ff147b82 */ /* 0x000e220000000800 */
[-CC-:B-1----:R-:W-:Y:S01]  /*a9b0*/  SHF.R.U64 R14, R8, R10.reuse, R9.reuse ;  /* 0x0000000a080e7219 */ /* 0x182fe20000001209 */
[----:B------:R-:W-:Y:S01]  /*a9c0*/  IMAD.MOV.U32 R8, RZ, RZ, -0x1 ;  /* 0xffffffffff087424 */ /* 0x000fe200078e00ff */
[----:B------:R-:W-:-:S05]  /*a9d0*/  SHF.R.U32.HI R9, RZ, R10, R9 ;  /* 0x0000000aff097219 */ /* 0x000fca0000011609 */
[----:B------:R-:W1:Y:S01]  /*a9e0*/  LDC R26, c[0x0][0x648] ;  /* 0x00019200ff1a7b82 */ /* 0x000e620000000800 */
[-CC-:B--2---:R-:W-:Y:S02]  /*a9f0*/  SHF.R.U64 R21, R14, R12.reuse, R9.reuse ;  /* 0x0000000c0e157219 */ /* 0x184fe40000001209 */
[----:B------:R-:W-:-:S05]  /*aa00*/  SHF.R.U32.HI R6, RZ, R12, R9 ;  /* 0x0000000cff067219 */ /* 0x000fca0000011609 */
[----:B------:R-:W2:Y:S01]  /*aa10*/  LDC R27, c[0x0][0x638] ;  /* 0x00018e00ff1b7b82 */ /* 0x000ea20000000800 */
[-C--:B---3--:R-:W-:Y:S02]  /*aa20*/  SHF.L.U32 R8, R8, R25.reuse, RZ ;  /* 0x0000001908087219 */ /* 0x088fe400000006ff */
[-CC-:B------:R-:W-:Y:S02]  /*aa30*/  SHF.R.U64 R23, R21, R25.reuse, R6.reuse ;  /* 0x0000001915177219 */ /* 0x180fe40000001206 */
[----:B------:R-:W-:Y:S02]  /*aa40*/  LOP3.LUT R32, RZ, R8, RZ, 0x33, !PT ;  /* 0x00000008ff207212 */ /* 0x000fe400078e33ff */
[----:B------:R-:W-:Y:S01]  /*aa50*/  SHF.R.U32.HI R9, RZ, R25, R6 ;  /* 0x00000019ff097219 */ /* 0x000fe20000011606 */
[----:B------:R-:W3:Y:S01]  /*aa60*/  LDC R31, c[0x0][0x610] ;  /* 0x00018400ff1f7b82 */ /* 0x000ee20000000800 */
[----:B------:R-:W-:Y:S01]  /*aa70*/  IMAD.MOV.U32 R8, RZ, RZ, R23 ;  /* 0x000000ffff087224 */ /* 0x000fe200078e0017 */
[----:B------:R-:W-:Y:S06]  /*aa80*/  @!P0 BRA `(.L_x_295) ;  /* 0x0000000000288947 */ /* 0x000fec0003800000 */
        /* <DEDUP_REMOVED lines=10> */
.L_x_295:
[----:B------:R-:W-:Y:S02]  /*ab30*/  ISETP.NE.AND P0, PT, R2, 0x1, PT ;  /* 0x000000010200780c */ /* 0x000fe40003f05270 */
[----:B-1----:R-:W-:Y:S01]  /*ab40*/  SHF.R.U64 R6, R8, R26, R9 ;  /* 0x0000001a08067219 */ /* 0x002fe20000001209 */
[----:B0-----:R-:W-:Y:S01]  /*ab50*/  VIADD R9, R20, 0xffffffff ;  /* 0xffffffff14097836 */ /* 0x001fe20000000000 */
[----:B------:R-:W-:Y:S02]  /*ab60*/  SHF.L.U32 R30, R30, R25, RZ ;  /* 0x000000191e1e7219 */ /* 0x000fe400000006ff */
[----:B------:R-:W-:Y:S01]  /*ab70*/  LOP3.LUT R5, R21, R32, RZ, 0xc0, !PT ;  /* 0x0000002015057212 */ /* 0x000fe200078ec0ff */
[----:B------:R-:W-:-:S04]  /*ab80*/  IMAD.MOV R8, RZ, RZ, -R6 ;  /* 0x000000ffff087224 */ /* 0x000fc800078e0a06 */
[----:B------:R-:W-:Y:S01]  /*ab90*/  IMAD R6, R30, R6, R5 ;  /* 0x000000061e067224 */ /* 0x000fe200078e0205 */
[----:B------:R-:W-:Y:S01]  /*aba0*/  LOP3.LUT R5, R14, R9, RZ, 0xc0, !PT ;  /* 0x000000090e057212 */ /* 0x000fe200078ec0ff */
[----:B------:R-:W-:Y:S02]  /*abb0*/  @P0 IMAD R3, R7, R24, R4 ;  /* 0x0000001807030224 */ /* 0x000fe400078e0204 */
[----:B--2---:R-:W-:Y:S02]  /*abc0*/  IMAD R4, R8, R27, R23 ;  /* 0x0000001b08047224 */ /* 0x004fe400078e0217 */
[----:B---3--:R-:W-:Y:S02]  /*abd0*/  IMAD R3, R6, R31, R3 ;  /* 0x0000001f06037224 */ /* 0x008fe400078e0203 */
[----:B------:R-:W-:Y:S02]  /*abe0*/  IMAD R4, R4, R20, R5 ;  /* 0x0000001404047224 */ /* 0x000fe400078e0205 */
[----:B------:R-:W-:-:S02]  /*abf0*/  IMAD.MOV.U32 R8, RZ, RZ, 0x1 ;  /* 0x00000001ff087424 */ /* 0x000fc400078e00ff */
[----:B------:R-:W-:Y:S01]  /*ac00*/  IMAD.MOV.U32 R6, RZ, RZ, R22 ;  /* 0x000000ffff067224 */ /* 0x000fe200078e0016 */
[----:B------:R-:W-:Y:S02]  /*ac10*/  SEL R20, R4, R3, !P0 ;  /* 0x0000000304147207 */ /* 0x000fe40004000000 */
[----:B------:R-:W-:-:S07]  /*ac20*/  SEL R21, R3, R4, !P0 ;  /* 0x0000000403157207 */ /* 0x000fce0004000000 */
.L_x_293:
[----:B------:R-:W-:-:S08]  /*ac30*/  NOP ;  /* 0x0000000000007918 */ /* 0x000fd00000000000 */
[----:B------:R-:W0:-:S00]  /*ac40*/  USETMAXREG.DEALLOC.CTAPOOL 0x28 ;  /* 0x00000028000079c8 */ /* 0x000e0000080e0500 */
[----:B0-----:R-:W-:-:S13]  /*ac50*/  ISETP.NE.AND P0, PT, R0, RZ, PT ;  /* 0x000000ff0000720c */ /* 0x001fda0003f05270 */
[----:B------:R-:W-:Y:S05]  /*ac60*/  @P0 EXIT ;  /* 0x000000000000094d */ /* 0x000fea0003800000 */
[----:B------:R-:W-:Y:S01]  /*ac70*/  LOP3.LUT P0, RZ, R8, 0xff, RZ, 0xc0, !PT ;  /* 0x000000ff08ff7812 */ /* 0x000fe2000780c0ff */
[----:B------:R-:W-:Y:S02]  /*ac80*/  IMAD.MOV.U32 R0, RZ, RZ, 0x1 ;  /* 0x00000001ff007424 */ /* 0x000fe400078e00ff */
[----:B------:R-:W-:-:S10]  /*ac90*/  IMAD.MOV.U32 R3, RZ, RZ, RZ ;  /* 0x000000ffff037224 */ /* 0x000fd400078e00ff */
[----:B------:R-:W-:Y:S05]  /*aca0*/  @!P0 BRA `(.L_x_296) ;  /* 0x0000000c00748947 */ /* 0x000fea0003800000 */
[----:B------:R-:W0:Y:S01]  /*acb0*/  LDC R0, c[0x0][0x28c] ;  /* 0x0000a300ff007b82 */ /* 0x000e220000000800 */
[----:B------:R-:W1:Y:S01]  /*acc0*/  S2R R12, SR_CgaCtaId ;  /* 0x00000000000c7919 */ /* 0x000e620000008800 */
[----:B------:R-:W-:Y:S01]  /*acd0*/  ULDC UR5, c[0x0][0x658] ;  /* 0x0001960000057ab9 */ /* 0x000fe20000000800 */
[----:B------:R-:W-:Y:S01]  /*ace0*/  UMOV UR7, 0xffffffff ;  /* 0xffffffff00077882 */ /* 0x000fe20000000000 */
[----:B------:R-:W-:Y:S01]  /*acf0*/  ULDC UR6, c[0x0][0xc] ;  /* 0x0000030000067ab9 */ /* 0x000fe20000000800 */
[----:B------:R-:W-:Y:S01]  /*ad00*/  USHF.L.U32 UR9, UR7, UR5, URZ ;  /* 0x0000000507097299 */ /* 0x000fe2000800063f */
[----:B------:R-:W-:Y:S01]  /*ad10*/  BSSY B0, `(.L_x_296) ;  /* 0x00000d6000007945 */ /* 0x000fe20003800000 */
[----:B------:R-:W-:Y:S01]  /*ad20*/  UMOV UR8, 0x1 ;  /* 0x0000000100087882 */ /* 0x000fe20000000000 */
[----:B------:R-:W-:Y:S01]  /*ad30*/  ULDC UR7, c[0x0][0x10] ;  /* 0x0000040000077ab9 */ /* 0x000fe20000000800 */
[----:B------:R-:W-:Y:S01]  /*ad40*/  USHF.L.U32 UR5, UR8, UR5, URZ ;  /* 0x0000000508057299 */ /* 0x000fe2000800063f */
[----:B------:R-:W-:Y:S01]  /*ad50*/  IMAD.MOV.U32 R9, RZ, RZ, 0x1 ;  /* 0x00000001ff097424 */ /* 0x000fe200078e00ff */
[----:B------:R-:W-:Y:S01]  /*ad60*/  UIMAD.WIDE.U32 UR6, UR6, UR7, URZ ;  /* 0x00000007060672a5 */ /* 0x000fe2000f8e003f */
[----:B------:R-:W-:Y:S01]  /*ad70*/  LOP3.LUT R8, R19, 0x2, RZ, 0xfc, !PT ;  /* 0x0000000213087812 */ /* 0x000fe200078efcff */
[----:B------:R-:W-:Y:S01]  /*ad80*/  ULDC UR8, c[0x0][0x14] ;  /* 0x0000050000087ab9 */ /* 0x000fe20000000800 */
[----:B------:R-:W-:Y:S01]  /*ad90*/  ULDC UR4, c[0x0][0x600] ;  /* 0x0001800000047ab9 */ /* 0x000fe20000000800 */
[----:B------:R-:W-:-:S02]  /*ada0*/  UIMAD.WIDE.U32 UR30, UR6, UR8, URZ ;  /* 0x00000008061e72a5 */ /* 0x000fc4000f8e003f */
[----:B------:R-:W-:Y:S02]  /*adb0*/  UIMAD UR7, UR7, UR8, URZ ;  /* 0x00000008070772a4 */ /* 0x000fe4000f8e023f */
[----:B------:R-:W-:Y:S02]  /*adc0*/  UIADD3 UR4, UR4, -0x1, URZ ;  /* 0xffffffff04047890 */ /* 0x000fe4000fffe03f */
[----:B------:R-:W-:Y:S02]  /*add0*/  ULOP3.LUT UR6, URZ, UR9, URZ, 0x33, !UPT ;  /* 0x000000093f067292 */ /* 0x000fe4000f8e333f */
[----:B------:R-:W-:Y:S01]  /*ade0*/  UIADD3 UR7, UR31, UR7, URZ ;  /* 0x000000071f077290 */ /* 0x000fe2000fffe03f */
[----:B0-----:R-:W-:Y:S01]  /*adf0*/  VIADD R0, R0, 0x3f ;  /* 0x0000003f00007836 */ /* 0x001fe20000000000 */
[----:B------:R-:W-:-:S04]  /*ae00*/  ULDC.64 UR38, c[0x0][0x198] ;  /* 0x0000660000267ab9 */ /* 0x000fc80000000a00 */
[----:B------:R-:W-:-:S04]  /*ae10*/  SHF.R.S32.HI R3, RZ, 0x1f, R0 ;  /* 0x0000001fff037819 */ /* 0x000fc80000011400 */
[----:B------:R-:W-:Y:S01]  /*ae20*/  LEA.HI R10, R3, R0, RZ, 0x6 ;  /* 0x00000000030a7211 */ /* 0x000fe200078f30ff */
[C---:B-1----:R-:W-:Y:S02]  /*ae30*/  IMAD.SHL.U32 R11, R12.reuse, 0x80, RZ ;  /* 0x000000800c0b7824 */ /* 0x042fe400078e00ff */
[----:B------:R-:W-:Y:S01]  /*ae40*/  IMAD.SHL.U32 R12, R12, 0x1000, RZ ;  /* 0x000010000c0c7824 */ /* 0x000fe200078e00ff */
[----:B------:R-:W-:Y:S01]  /*ae50*/  SHF.R.S32.HI R10, RZ, 0x6, R10 ;  /* 0x00000006ff0a7819 */ /* 0x000fe2000001140a */
[----:B------:R-:W-:Y:S01]  /*ae60*/  IMAD.MOV.U32 R0, RZ, RZ, 0x1 ;  /* 0x00000001ff007424 */ /* 0x000fe200078e00ff */
[----:B------:R-:W-:Y:S01]  /*ae70*/  LOP3.LUT R11, R11, 0x80, RZ, 0xc0, !PT ;  /* 0x000000800b0b7812 */ /* 0x000fe200078ec0ff */
[----:B------:R-:W-:Y:S01]  /*ae80*/  IMAD.MOV.U32 R3, RZ, RZ, RZ ;  /* 0x000000ffff037224 */ /* 0x000fe200078e00ff */
[----:B------:R-:W-:Y:S01]  /*ae90*/  LOP3.LUT R12, R12, 0x1000, RZ, 0xc0, !PT ;  /* 0x000010000c0c7812 */ /* 0x000fe200078ec0ff */
[----:B------:R-:W-:-:S07]  /*aea0*/  VIADD R13, R10, 0x1 ;  /* 0x000000010a0d7836 */ /* 0x000fce0000000000 */
.L_x_307:
[----:B------:R-:W-:-:S03]  /*aeb0*/  UMOV UR8, 0xffffffff ;  /* 0xffffffff00087882 */ /* 0x000fc60000000000 */
[----:B------:R-:W-:Y:S05]  /*aec0*/  BRA.DIV UR8, `(.L_x_297) ;  /* 0x0000000e08f87947 */ /* 0x000fea000b800000 */
[----:B------:R-:W-:-:S13]  /*aed0*/  ELECT P6, URZ, PT ;  /* 0x00000000003f782f */ /* 0x000fda00038c0000 */
.L_x_319:
[----:B------:R-:W0:Y:S01]  /*aee0*/  LDC R4, c[0x0][0x28c] ;  /* 0x0000a300ff047b82 */ /* 0x000e220000000800 */
[----:B------:R-:W-:Y:S01]  /*aef0*/  BSSY B1, `(.L_x_298) ;  /* 0x0000044000017945 */ /* 0x000fe20003800000 */
[----:B0-----:R-:W-:-:S13]  /*af00*/  ISETP.LT.OR P6, PT, R4, 0x1, !P6 ;  /* 0x000000010400780c */ /* 0x001fda00077c1670 */
[----:B------:R-:W-:Y:S05]  /*af10*/  @P6 BRA `(.L_x_299) ;  /* 0x0000000400046947 */ /* 0x000fea0003800000 */
[----:B------:R-:W-:Y:S02]  /*af20*/  IMAD.SHL.U32 R21, R21, 0x80, RZ ;  /* 0x0000008015157824 */ /* 0x000fe400078e00ff */
[----:B------:R-:W-:Y:S02]  /*af30*/  IMAD R20, R20, 0x100, R11 ;  /* 0x0000010014147824 */ /* 0x000fe400078e020b */
[----:B------:R-:W-:Y:S02]  /*af40*/  IMAD.MOV.U32 R24, RZ, RZ, RZ ;  /* 0x000000ffff187224 */ /* 0x000fe400078e00ff */
[----:B------:R-:W-:Y:S02]  /*af50*/  IMAD.MOV.U32 R4, RZ, RZ, R13 ;  /* 0x000000ffff047224 */ /* 0x000fe400078e000d */
[----:B------:R-:W-:Y:S02]  /*af60*/  IMAD.MOV.U32 R5, RZ, RZ, R0 ;  /* 0x000000ffff057224 */ /* 0x000fe400078e0000 */
[----:B------:R-:W-:-:S07]  /*af70*/  IMAD.MOV.U32 R7, RZ, RZ, R3 ;  /* 0x000000ffff077224 */ /* 0x000fce00078e0003 */
.L_x_302:
[----:B------:R-:W0:Y:S01]  /*af80*/  S2R R15, SR_CgaCtaId ;  /* 0x00000000000f7919 */ /* 0x000e220000008800 */
[----:B------:R-:W-:Y:S02]  /*af90*/  MOV R14, 0x400 ;  /* 0x00000400000e7802 */ /* 0x000fe40000000f00 */
[----:B------:R-:W-:Y:S02]  /*afa0*/  LOP3.LUT P1, RZ, R18, 0x7f, RZ, 0xc0, !PT ;  /* 0x0000007f12ff7812 */ /* 0x000fe4000782c0ff */
[----:B0-----:R-:W-:Y:S02]  /*afb0*/  LEA R22, R15, R14, 0x18 ;  /* 0x0000000e0f167211 */ /* 0x001fe400078ec0ff */
[----:B------:R-:W-:-:S09]  /*afc0*/  SHF.L.U32 R14, R5, 0x1f, RZ ;  /* 0x0000001f050e7819 */ /* 0x000fd200000006ff */
[----:B------:R-:W0:Y:S01]  /*afd0*/  @!P1 LDC R15, c[0x0][0x500] ;  /* 0x00014000ff0f9b82 */ /* 0x000e220000000800 */
[----:B------:R-:W-:-:S04]  /*afe0*/  IMAD R23, R7, 0x8, R22 ;  /* 0x0000000807177824 */ /* 0x000fc800078e0216 */
[----:B------:R-:W1:Y:S02]  /*aff0*/  SYNCS.PHASECHK.TRANS64.TRYWAIT P0, [R23+URZ+0x28], R14 ;  /* 0x0000280e170075a7 */ /* 0x000e64000800017f */
[----:B-1----:R-:W-:Y:S05]  /*b000*/  @!P0 BRA `(.L_x_300) ;  /* 0x0000000c00c88947 */ /* 0x002fea0003800000 */
.L_x_320:
[----:B-1----:R-:W-:Y:S01]  /*b010*/  PRMT R14, R8, 0x9910, RZ ;  /* 0x00009910080e7816 */ /* 0x002fe200000000ff */
[----:B0-----:R0:W-:Y:S03]  /*b020*/  @!P1 SYNCS.ARRIVE.TRANS64 RZ, [R23+URZ], R15 ;  /* 0x0000000f17ff99a7 */ /* 0x0011e6000800003f */
[----:B------:R-:W-:-:S13]  /*b030*/  ISETP.NE.AND P0, PT, R14, 0x2, PT ;  /* 0x000000020e00780c */ /* 0x000fda0003f05270 */
[----:B0-----:R-:W-:Y:S05]  /*b040*/  @P0 BRA `(.L_x_301) ;  /* 0x0000000000040947 */ /* 0x001fea0003800000 */
[----:B------:R-:W-:Y:S01]  /*b050*/  BPT.TRAP 0x1 ;  /* 0x000000040000795c */ /* 0x000fe20000300000 */
.L_x_301:
[----:B------:R-:W-:Y:S01]  /*b060*/  IMAD R14, R7, 0x8000, R22 ;  /* 0x00008000070e7824 */ /* 0x000fe200078e0216 */
[----:B------:R-:W-:Y:S01]  /*b070*/  R2UR UR34, R24 ;  /* 0x00000000182272ca */ /* 0x000fe200000e0000 */
[----:B------:R-:W-:Y:S01]  /*b080*/  VIADD R4, R4, 0xffffffff ;  /* 0xffffffff04047836 */ /* 0x000fe20000000000 */
[----:B------:R-:W-:Y:S01]  /*b090*/  R2UR UR33, R23 ;  /* 0x00000000172172ca */ /* 0x000fe200000e0000 */
[----:B------:R-:W-:Y:S01]  /*b0a0*/  UIADD3 UR14, UP0, UR38, 0xf0, URZ ;  /* 0x000000f0260e7890 */ /* 0x000fe2000ff1e03f */
[----:B------:R-:W-:Y:S01]  /*b0b0*/  R2UR UR24, R14 ;  /* 0x000000000e1872ca */ /* 0x000fe200000e0000 */
[----:B------:R-:W-:Y:S01]  /*b0c0*/  IMAD R14, R7, 0x4000, R12 ;  /* 0x00004000070e7824 */ /* 0x000fe200078e020c */
[----:B------:R-:W-:Y:S01]  /*b0d0*/  R2UR UR36, R6 ;  /* 0x00000000062472ca */ /* 0x000fe200000e0000 */
[----:B------:R-:W-:Y:S01]  /*b0e0*/  UIADD3 UR40, UP1, UR38, 0x1f0, URZ ;  /* 0x000001f026287890 */ /* 0x000fe2000ff3e03f */
[----:B------:R-:W-:Y:S01]  /*b0f0*/  R2UR UR35, R21 ;  /* 0x00000000152372ca */ /* 0x000fe200000e0000 */
[----:B------:R-:W-:Y:S01]  /*b100*/  IMAD R14, R14, 0x4, R22 ;  /* 0x000000040e0e7824 */ /* 0x000fe200078e0216 */
[----:B------:R-:W-:Y:S01]  /*b110*/  R2UR UR19, R20 ;  /* 0x00000000141372ca */ /* 0x000fe200000e0000 */
[----:B------:R-:W-:Y:S01]  /*b120*/  UIADD3.X UR15, URZ, UR39, URZ, UP0, !UPT ;  /* 0x000000273f0f7290 */ /* 0x000fe200087fe43f */
[----:B------:R-:W-:Y:S01]  /*b130*/  ISETP.GT.AND P1, PT, R4, 0x1, PT ;  /* 0x000000010400780c */ /* 0x000fe20003f24270 */
[----:B------:R-:W-:Y:S01]  /*b140*/  UIADD3 UR26, UR34, 0x20, URZ ;  /* 0x00000020221a7890 */ /* 0x000fe2000fffe03f */
[----:B------:R-:W-:Y:S01]  /*b150*/  R2UR UR8, R14 ;  /* 0x000000000e0872ca */ /* 0x000fe200000e0000 */
[----:B------:R-:W-:Y:S01]  /*b160*/  UIADD3.X UR41, URZ, UR39, URZ, UP1, !UPT ;  /* 0x000000273f297290 */ /* 0x000fe20008ffe43f */
[----:B------:R-:W-:Y:S01]  /*b170*/  VIADD R7, R7, 0x1 ;  /* 0x0000000107077836 */ /* 0x000fe20000000000 */
[----:B------:R-:W-:Y:S01]  /*b180*/  UIADD3 UR32, UR24, 0x100, URZ ;  /* 0x0000010018207890 */ /* 0x000fe2000fffe03f */
[----:B------:R-:W-:Y:S01]  /*b190*/  VIADD R24, R24, 0x40 ;  /* 0x0000004018187836 */ /* 0x000fe20000000000 */
[----:B------:R-:W-:Y:S01]  /*b1a0*/  UIADD3 UR24, UR24, 0x4100, URZ ;  /* 0x0000410018187890 */ /* 0x000fe2000fffe03f */
[----:B------:R-:W-:Y:S01]  /*b1b0*/  UMOV UR22, 0x0 ;  /* 0x0000000000167882 */ /* 0x000fe20000000000 */
[----:B------:R-:W-:Y:S01]  /*b1c0*/  UMOV UR23, 0x10000000 ;  /* 0x1000000000177882 */ /* 0x000fe20000000000 */
[----:B------:R-:W-:Y:S01]  /*b1d0*/  ISETP.NE.AND P0, PT, R7, 0x5, PT ;  /* 0x000000050700780c */ /* 0x000fe20003f05270 */
[----:B------:R-:W-:Y:S01]  /*b1e0*/  UMOV UR25, UR33 ;  /* 0x0000002100197c82 */ /* 0x000fe20008000000 */
[----:B------:R-:W-:Y:S01]  /*b1f0*/  UMOV UR28, UR36 ;  /* 0x00000024001c7c82 */ /* 0x000fe20008000000 */
[----:B------:R-:W-:-:S02]  /*b200*/  UMOV UR27, UR35 ;  /* 0x00000023001b7c82 */ /* 0x000fc40008000000 */
[----:B------:R-:W-:Y:S01]  /*b210*/  UIADD3 UR16, UR8, 0x28100, URZ ;  /* 0x0002810008107890 */ /* 0x000fe2000fffe03f */
[----:B------:R0:W-:Y:S01]  /*b220*/  UTMALDG.3D [UR32], [UR14], desc[UR22] ;  /* 0x000016200e0075b4 */ /* 0x0001e20008011000 */
[----:B------:R-:W-:Y:S01]  /*b230*/  UIADD3 UR8, UR8, 0x30100, URZ ;  /* 0x0003010008087890 */ /* 0x000fe2000fffe03f */
[----:B------:R-:W-:Y:S01]  /*b240*/  SEL R14, RZ, 0x1, P0 ;  /* 0x00000001ff0e7807 */ /* 0x000fe20000000000 */
[----:B------:R-:W-:Y:S01]  /*b250*/  UMOV UR13, 0x30000 ;  /* 0x00030000000d7882 */ /* 0x000fe20000000000 */
[----:B------:R-:W-:Y:S01]  /*b260*/  UMOV UR17, UR33 ;  /* 0x0000002100117c82 */ /* 0x000fe20008000000 */
[----:B------:R-:W-:Y:S01]  /*b270*/  UMOV UR18, UR34 ;  /* 0x0000002200127c82 */ /* 0x000fe20008000000 */
[----:B------:R-:W-:Y:S01]  /*b280*/  UMOV UR20, UR36 ;  /* 0x0000002400147c82 */ /* 0x000fe20008000000 */
[----:B------:R-:W-:Y:S01]  /*b290*/  UMOV UR9, UR33 ;  /* 0x0000002100097c82 */ /* 0x000fe20008000000 */
[----:B------:R-:W-:Y:S01]  /*b2a0*/  UMOV UR11, UR19 ;  /* 0x00000013000b7c82 */ /* 0x000fe20008000000 */
[----:B------:R-:W-:Y:S01]  /*b2b0*/  UMOV UR12, UR36 ;  /* 0x00000024000c7c82 */ /* 0x000fe20008000000 */
[----:B------:R0:W-:Y:S01]  /*b2c0*/  UTMALDG.3D [UR24], [UR14], desc[UR22] ;  /* 0x000016180e0075b4 */ /* 0x0001e20008011000 */
[----:B------:R-:W-:Y:S01]  /*b2d0*/  UMOV UR10, UR26 ;  /* 0x0000001a000a7c82 */ /* 0x000fe20008000000 */
[----:B------:R-:W-:-:S02]  /*b2e0*/  LOP3.LUT R5, R5, R14, RZ, 0x3c, !PT ;  /* 0x0000000e05057212 */ /* 0x000fc400078e3cff */
[----:B------:R-:W-:Y:S01]  /*b2f0*/  SEL R7, R7, RZ, P0 ;  /* 0x000000ff07077207 */ /* 0x000fe20000000000 */
[----:B------:R0:W-:Y:S01]  /*b300*/  UTMALDG.3D.MULTICAST [UR16], [UR40], UR13, desc[UR22] ;  /* 0x00001610280073b4 */ /* 0x0001e2000801180d */
[----:B------:R0:W-:Y:S02]  /*b310*/  UTMALDG.3D.MULTICAST [UR8], [UR40], UR13, desc[UR22] ;  /* 0x00001608280073b4 */ /* 0x0001e4000801180d */
[----:B0-----:R-:W-:Y:S05]  /*b320*/  @P1 BRA `(.L_x_302) ;  /* 0xfffffffc00141947 */ /* 0x001fea000383ffff */
.L_x_299:
[----:B------:R-:W-:Y:S05]  /*b330*/  BSYNC B1 ;  /* 0x0000000000017941 */ /* 0x000fea0003800000 */
.L_x_298:
[----:B------:R-:W-:Y:S01]  /*b340*/  LOP3.LUT P1, RZ, R9, 0xff, RZ, 0xc0, !PT ;  /* 0x000000ff09ff7812 */ /* 0x000fe2000782c0ff */
[C---:B------:R-:W-:Y:S01]  /*b350*/  IMAD.IADD R6, R10.reuse, 0x1, R3 ;  /* 0x000000010a067824 */ /* 0x040fe200078e0203 */
[----:B------:R-:W-:Y:S01]  /*b360*/  ULDC.64 UR8, c[0x0][0x650] ;  /* 0x0001940000087ab9 */ /* 0x000fe20000000a00 */
[----:B------:R-:W-:Y:S01]  /*b370*/  ISETP.GE.U32.AND P2, PT, R10, 0x5, PT ;  /* 0x000000050a00780c */ /* 0x000fe20003f46070 */
[----:B------:R-:W-:Y:S01]  /*b380*/  BSSY B1, `(.L_x_303) ;  /* 0x000006c000017945 */ /* 0x000fe20003800000 */
[----:B------:R-:W-:Y:S01]  /*b390*/  IMAD.MOV.U32 R21, RZ, RZ, -0x1 ;  /* 0xffffffffff157424 */ /* 0x000fe200078e00ff */
[----:B------:R-:W-:Y:S01]  /*b3a0*/  ISETP.GT.U32.AND P0, PT, R6, 0x4, PT ;  /* 0x000000040600780c */ /* 0x000fe20003f04070 */
[----:B------:R-:W-:Y:S01]  /*b3b0*/  IMAD.MOV.U32 R20, RZ, RZ, -0x1 ;  /* 0xffffffffff147424 */ /* 0x000fe200078e00ff */
[----:B------:R-:W-:Y:S02]  /*b3c0*/  PRMT R9, RZ, 0x7610, R9 ;  /* 0x00007610ff097816 */ /* 0x000fe40000000009 */
[----:B------:R-:W-:-:S03]  /*b3d0*/  ISETP.LT.U32.AND P0, PT, R10, 0x5, P0 ;  /* 0x000000050a00780c */ /* 0x000fc60000701070 */
[----:B------:R-:W0:Y:S01]  /*b3e0*/  @P1 S2R R5, SR_CgaCtaId ;  /* 0x0000000000051919 */ /* 0x000e220000008800 */
[----:B------:R-:W-:-:S04]  /*b3f0*/  @P1 MOV R4, 0x400 ;  /* 0x0000040000041802 */ /* 0x000fc80000000f00 */
[----:B0-----:R-:W-:Y:S01]  /*b400*/  @P1 LEA R3, R5, R4, 0x18 ;  /* 0x0000000405031211 */ /* 0x001fe200078ec0ff */
[----:B------:R-:W-:-:S03]  /*b410*/  IMAD.WIDE.U32 R4, R6, -0x33333333, RZ ;  /* 0xcccccccd06047825 */ /* 0x000fc600078e00ff */
[----:B------:R0:W-:Y:S01]  /*b420*/  @P1 SYNCS.ARRIVE.TRANS64.A1T0 RZ, [R3+URZ+0x68], RZ ;  /* 0x000068ff03ff19a7 */ /* 0x0001e2000810003f */
[----:B------:R-:W-:Y:S02]  /*b430*/  IADD3 R16, P1, R16, UR30, RZ ;  /* 0x0000001e10107c10 */ /* 0x000fe4000ff3e0ff */
[----:B------:R-:W-:Y:S02]  /*b440*/  SHF.R.U32.HI R5, RZ, 0x2, R5 ;  /* 0x00000002ff057819 */ /* 0x000fe40000011605 */
[----:B------:R-:W-:Y:S02]  /*b450*/  IADD3.X R17, R17, UR7, RZ, P1, !PT ;  /* 0x0000000711117c10 */ /* 0x000fe40008ffe4ff */
[----:B------:R-:W-:Y:S02]  /*b460*/  PRMT R4, RZ, 0x7610, R4 ;  /* 0x00007610ff047816 */ /* 0x000fe40000000004 */
[----:B0-----:R-:W-:Y:S02]  /*b470*/  SEL R3, RZ, 0x1, !P0 ;  /* 0x00000001ff037807 */ /* 0x001fe40004000000 */
[----:B------:R-:W-:-:S02]  /*b480*/  ISETP.GE.U32.AND P0, PT, R16, UR8, PT ;  /* 0x0000000810007c0c */ /* 0x000fc4000bf06070 */
[----:B------:R-:W-:Y:S01]  /*b490*/  LOP3.LUT R0, R0, R3, RZ, 0x3c, !PT ;  /* 0x0000000300007212 */ /* 0x000fe200078e3cff */
[----:B------:R-:W-:Y:S01]  /*b4a0*/  IMAD R3, R5, -0x5, R6 ;  /* 0xfffffffb05037824 */ /* 0x000fe200078e0206 */
[----:B------:R-:W-:Y:S01]  /*b4b0*/  ISETP.GE.U32.AND.EX P0, PT, R17, UR9, PT, P0 ;  /* 0x0000000911007c0c */ /* 0x000fe2000bf06100 */
[----:B------:R-:W-:Y:S01]  /*b4c0*/  IMAD.MOV.U32 R6, RZ, RZ, -0x1 ;  /* 0xffffffffff067424 */ /* 0x000fe200078e00ff */
[----:B------:R-:W-:-:S11]  /*b4d0*/  @P2 LOP3.LUT R0, R0, 0x1, R5, 0x78, !PT ;  /* 0x0000000100002812 */ /* 0x000fd600078e7805 */
[----:B------:R-:W-:Y:S05]  /*b4e0*/  @P0 BRA `(.L_x_304) ;  /* 0x0000000400540947 */ /* 0x000fea0003800000 */
[----:B------:R-:W0:Y:S01]  /*b4f0*/  S2R R15, SR_CTAID.X ;  /* 0x00000000000f7919 */ /* 0x000e220000002500 */
[----:B------:R-:W-:Y:S01]  /*b500*/  ULDC.64 UR8, c[0x0][0x628] ;  /* 0x00018a0000087ab9 */ /* 0x000fe20000000a00 */
[----:B------:R-:W-:Y:S01]  /*b510*/  ULDC UR11, c[0x0][0x630] ;  /* 0x00018c00000b7ab9 */ /* 0x000fe20000000800 */
[----:B------:R-:W-:Y:S01]  /*b520*/  ISETP.NE.U32.AND P0, PT, RZ, UR8, PT ;  /* 0x00000008ff007c0c */ /* 0x000fe2000bf05070 */
[----:B------:R-:W1:Y:S01]  /*b530*/  S2R R20, SR_CTAID.Y ;  /* 0x0000000000147919 */ /* 0x000e620000002600 */
[----:B------:R-:W-:Y:S01]  /*b540*/  ULDC UR12, c[0x0][0x150] ;  /* 0x00005400000c7ab9 */ /* 0x000fe20000000800 */
[----:B------:R-:W-:Y:S01]  /*b550*/  IMAD.MOV.U32 R4, RZ, RZ, R16 ;  /* 0x000000ffff047224 */ /* 0x000fe200078e0010 */
[----:B------:R-:W-:Y:S01]  /*b560*/  ISETP.NE.AND.EX P0, PT, RZ, UR9, PT, P0 ;  /* 0x00000009ff007c0c */ /* 0x000fe2000bf05300 */
[----:B------:R-:W-:Y:S01]  /*b570*/  IMAD.MOV.U32 R5, RZ, RZ, R17 ;  /* 0x000000ffff057224 */ /* 0x000fe200078e0011 */
[----:B0-----:R-:W-:-:S11]  /*b580*/  I2FP.F32.U32 R22, R15 ;  /* 0x0000000f00167245 */ /* 0x001fd60000201000 */
[----:B------:R-:W-:Y:S05]  /*b590*/  @!P0 BRA `(.L_x_305) ;  /* 0x0000000000288947 */ /* 0x000fea0003800000 */
[----:B------:R-:W-:Y:S02]  /*b5a0*/  ULDC UR10, c[0x0][0x634] ;  /* 0x00018d00000a7ab9 */ /* 0x000fe40000000800 */
[----:B------:R-:W-:-:S05]  /*b5b0*/  IADD3 R5, P0, R16, UR10, RZ ;  /* 0x0000000a10057c10 */ /* 0x000fca000ff1e0ff */
[----:B------:R-:W-:-:S04]  /*b5c0*/  IMAD.X R21, RZ, RZ, R17, P0 ;  /* 0x000000ffff157224 */ /* 0x000fc800000e0611 */
[----:B------:R-:W-:-:S04]  /*b5d0*/  IMAD.WIDE.U32 R6, R21, UR8, RZ ;  /* 0x0000000815067c25 */ /* 0x000fc8000f8e00ff */
[----:B------:R-:W-:-:S04]  /*b5e0*/  IMAD.WIDE.U32 R6, P0, R5, UR9, R6 ;  /* 0x0000000905067c25 */ /* 0x000fc8000f800006 */
[----:B------:R-:W-:-:S04]  /*b5f0*/  IMAD.WIDE.U32 R4, R5, UR8, RZ ;  /* 0x0000000805047c25 */ /* 0x000fc8000f8e00ff */
[----:B------:R-:W-:Y:S01]  /*b600*/  IMAD.MOV.U32 R4, RZ, RZ, R7 ;  /* 0x000000ffff047224 */ /* 0x000fe200078e0007 */
[----:B------:R-:W-:Y:S01]  /*b610*/  IADD3 RZ, P1, R5, R6, RZ ;  /* 0x0000000605ff7210 */ /* 0x000fe20007f3e0ff */
[----:B------:R-:W-:-:S04]  /*b620*/  IMAD.X R5, RZ, RZ, RZ, P0 ;  /* 0x000000ffff057224 */ /* 0x000fc800000e06ff */
[----:B------:R-:W-:-:S08]  /*b630*/  IMAD.WIDE.U32.X R4, R21, UR9, R4, P1 ;  /* 0x0000000915047c25 */ /* 0x000fd000088e0404 */
.L_x_305:
[--C-:B------:R-:W-:Y:S01]  /*b640*/  SHF.R.U64 R14, R4, UR11, R5.reuse ;  /* 0x0000000b040e7c19 */ /* 0x100fe20008001205 */
[----:B------:R-:W-:Y:S01]  /*b650*/  FMUL R22, R22, UR12 ;  /* 0x0000000c16167c20 */ /* 0x000fe20008400000 */
[----:B------:R-:W-:Y:S01]  /*b660*/  SHF.R.U32.HI R4, RZ, UR11, R5 ;  /* 0x0000000bff047c19 */ /* 0x000fe20008011605 */
[----:B------:R-:W0:Y:S01]  /*b670*/  LDC R6, c[0x0][0x144] ;  /* 0x00005100ff067b82 */ /* 0x000e220000000800 */
[----:B------:R-:W-:Y:S01]  /*b680*/  IADD3 R5, P0, RZ, -R14, RZ ;  /* 0x8000000eff057210 */ /* 0x000fe20007f1e0ff */
[----:B------:R-:W-:Y:S01]  /*b690*/  ULDC UR10, c[0x0][0x154] ;  /* 0x00005500000a7ab9 */ /* 0x000fe20000000800 */
[----:B-1----:R-:W-:Y:S01]  /*b6a0*/  I2FP.F32.U32 R7, R20 ;  /* 0x0000001400077245 */ /* 0x002fe20000201000 */
[----:B------:R-:W1:Y:S01]  /*b6b0*/  F2I.U32.TRUNC.NTZ R22, R22 ;  /* 0x0000001600167305 */ /* 0x000e62000020f000 */
[----:B------:R-:W-:Y:S01]  /*b6c0*/  ULDC.64 UR8, c[0x0][0x620] ;  /* 0x0001880000087ab9 */ /* 0x000fe20000000a00 */
[----:B------:R-:W-:Y:S01]  /*b6d0*/  IMAD.X R4, RZ, RZ, ~R4, P0 ;  /* 0x000000ffff047224 */ /* 0x000fe200000e0e04 */
[----:B------:R-:W-:Y:S01]  /*b6e0*/  ISETP.NE.AND P2, PT, R2, 0x1, PT ;  /* 0x000000010200780c */ /* 0x000fe20003f45270 */
[----:B------:R-:W-:Y:S01]  /*b6f0*/  FMUL R23, R7, UR10 ;  /* 0x0000000a07177c20 */ /* 0x000fe20008400000 */
[----:B------:R-:W2:Y:S01]  /*b700*/  LDC R25, c[0x0][0x148] ;  /* 0x00005200ff197b82 */ /* 0x000ea20000000800 */
[----:B------:R-:W-:Y:S01]  /*b710*/  IMAD R4, R4, UR8, RZ ;  /* 0x0000000804047c24 */ /* 0x000fe2000f8e02ff */
[----:B------:R-:W-:-:S02]  /*b720*/  ULDC.64 UR10, c[0x0][0x640] ;  /* 0x00019000000a7ab9 */ /* 0x000fc40000000a00 */
[----:B------:R-:W-:Y:S01]  /*b730*/  ISETP.NE.U32.AND P0, PT, RZ, UR10, PT ;  /* 0x0000000aff007c0c */ /* 0x000fe2000bf05070 */
[----:B------:R-:W3:Y:S01]  /*b740*/  F2I.U32.TRUNC.NTZ R23, R23 ;  /* 0x0000001700177305 */ /* 0x000ee2000020f000 */
[C---:B------:R-:W-:Y:S02]  /*b750*/  IMAD R7, R5.reuse, UR9, R4 ;  /* 0x0000000905077c24 */ /* 0x040fe4000f8e0204 */
[----:B------:R-:W-:Y:S01]  /*b760*/  IMAD.WIDE.U32 R4, R5, UR8, R16 ;  /* 0x0000000805047c25 */ /* 0x000fe2000f8e0010 */
[----:B------:R-:W-:Y:S01]  /*b770*/  ULDC UR8, c[0x0][0x618] ;  /* 0x0001860000087ab9 */ /* 0x000fe20000000800 */
[----:B------:R-:W-:Y:S02]  /*b780*/  ISETP.NE.AND.EX P0, PT, RZ, UR11, PT, P0 ;  /* 0x0000000bff007c0c */ /* 0x000fe4000bf05300 */
[----:B------:R-:W-:Y:S02]  /*b790*/  IMAD.IADD R5, R5, 0x1, R7 ;  /* 0x0000000105057824 */ /* 0x000fe400078e0207 */
[----:B-1----:R-:W-:-:S03]  /*b7a0*/  IMAD.MOV R22, RZ, RZ, -R22 ;  /* 0x000000ffff167224 */ /* 0x002fc600078e0a16 */
[----:B------:R-:W-:Y:S01]  /*b7b0*/  SHF.R.U64 R21, R4, UR8, R5 ;  /* 0x0000000804157c19 */ /* 0x000fe20008001205 */
[----:B0-----:R-:W-:Y:S01]  /*b7c0*/  IMAD R15, R6, R22, R15 ;  /* 0x00000016060f7224 */ /* 0x001fe200078e020f */
[----:B------:R-:W-:Y:S01]  /*b7d0*/  SHF.R.U32.HI R4, RZ, UR8, R5 ;  /* 0x00000008ff047c19 */ /* 0x000fe20008011605 */
[----:B------:R-:W-:Y:S01]  /*b7e0*/  ULDC UR8, c[0x0][0x608] ;  /* 0x0001820000087ab9 */ /* 0x000fe20000000800 */
[----:B---3--:R-:W-:Y:S02]  /*b7f0*/  IMAD.MOV R6, RZ, RZ, -R23 ;  /* 0x000000ffff067224 */ /* 0x008fe400078e0a17 */
[--C-:B------:R-:W-:Y:S02]  /*b800*/  SHF.R.U64 R22, R21, UR8, R4.reuse ;  /* 0x0000000815167c19 */ /* 0x100fe40008001204 */
[----:B------:R-:W-:Y:S01]  /*b810*/  SHF.R.U32.HI R5, RZ, UR8, R4 ;  /* 0x00000008ff057c19 */ /* 0x000fe20008011604 */
[----:B------:R-:W-:Y:S01]  /*b820*/  ULDC UR8, c[0x0][0x658] ;  /* 0x0001960000087ab9 */ /* 0x000fe20000000800 */
[----:B--2---:R-:W-:-:S02]  /*b830*/  @P2 IMAD R15, R25, R6, R20 ;  /* 0x00000006190f2224 */ /* 0x004fc400078e0214 */
[--C-:B------:R-:W-:Y:S02]  /*b840*/  SHF.R.U64 R20, R22, UR8, R5.reuse ;  /* 0x0000000816147c19 */ /* 0x100fe40008001205 */
[----:B------:R-:W-:-:S03]  /*b850*/  SHF.R.U32.HI R23, RZ, UR8, R5 ;  /* 0x00000008ff177c19 */ /* 0x000fc60008011605 */
[----:B------:R-:W-:Y:S02]  /*b860*/  IMAD.MOV.U32 R6, RZ, RZ, R20 ;  /* 0x000000ffff067224 */ /* 0x000fe400078e0014 */
[----:B------:R-:W-:Y:S01]  /*b870*/  IMAD.MOV.U32 R5, RZ, RZ, R23 ;  /* 0x000000ffff057224 */ /* 0x000fe200078e0017 */
[----:B------:R-:W-:Y:S06]  /*b880*/  @!P0 BRA `(.L_x_306) ;  /* 0x00000000002c8947 */ /* 0x000fec0003800000 */
        /* <DEDUP_REMOVED lines=9> */
[----:B------:R-:W-:-:S04]  /*b920*/  IMAD.WIDE.U32.X R4, R23, UR11, R4, P1 ;  /* 0x0000000b17047c25 */ /* 0x000fc800088e0404 */
[----:B------:R-:W-:-:S07]  /*b930*/  IMAD.MOV.U32 R6, RZ, RZ, R4 ;  /* 0x000000ffff067224 */ /* 0x000fce00078e0004 */
.L_x_306:
[----:B------:R-:W-:Y:S01]  /*b940*/  ULDC UR8, c[0x0][0x648] ;  /* 0x0001920000087ab9 */ /* 0x000fe20000000800 */
[----:B------:R-:W-:Y:S01]  /*b950*/  LOP3.LUT R4, R22, UR6, RZ, 0xc0, !PT ;  /* 0x0000000616047c12 */ /* 0x000fe2000f8ec0ff */
[----:B------:R-:W-:Y:S01]  /*b960*/  ULDC UR9, c[0x0][0x610] ;  /* 0x0001840000097ab9 */ /* 0x000fe20000000800 */
[----:B------:R-:W-:Y:S01]  /*b970*/  SHF.R.U64 R5, R6, UR8, R5 ;  /* 0x0000000806057c19 */ /* 0x000fe20008001205 */
[----:B------:R-:W-:Y:S01]  /*b980*/  ULDC UR8, c[0x0][0x638] ;  /* 0x00018e0000087ab9 */ /* 0x000fe20000000800 */
[----:B------:R-:W-:-:S03]  /*b990*/  LOP3.LUT R21, R21, UR4, RZ, 0xc0, !PT ;  /* 0x0000000415157c12 */ /* 0x000fc6000f8ec0ff */
[----:B------:R-:W-:Y:S02]  /*b9a0*/  IMAD.MOV R7, RZ, RZ, -R5 ;  /* 0x000000ffff077224 */ /* 0x000fe400078e0a05 */
[----:B------:R-:W-:Y:S02]  /*b9b0*/  IMAD R4, R5, UR5, R4 ;  /* 0x0000000505047c24 */ /* 0x000fe4000f8e0204 */
[----:B------:R-:W-:Y:S01]  /*b9c0*/  IMAD R20, R7, UR8, R20 ;  /* 0x0000000807147c24 */ /* 0x000fe2000f8e0214 */
[----:B------:R-:W-:Y:S01]  /*b9d0*/  ULDC UR8, c[0x0][0x600] ;  /* 0x0001800000087ab9 */ /* 0x000fe20000000800 */
[----:B------:R-:W-:Y:S02]  /*b9e0*/  IMAD R15, R4, UR9, R15 ;  /* 0x00000009040f7c24 */ /* 0x000fe4000f8e020f */
[----:B------:R-:W-:Y:S02]  /*b9f0*/  IMAD R6, R20, UR8, R21 ;  /* 0x0000000814067c24 */ /* 0x000fe4000f8e0215 */
[----:B------:R-:W-:-:S03]  /*ba00*/  IMAD.MOV.U32 R4, RZ, RZ, 0x1 ;  /* 0x00000001ff047424 */ /* 0x000fc600078e00ff */
[----:B------:R-:W-:Y:S02]  /*ba10*/  SEL R20, R6, R15, !P2 ;  /* 0x0000000f06147207 */ /* 0x000fe40005000000 */
[----:B------:R-:W-:Y:S01]  /*ba20*/  SEL R21, R15, R6, !P2 ;  /* 0x000000060f157207 */ /* 0x000fe20005000000 */
[----:B------:R-:W-:-:S07]  /*ba30*/  IMAD.MOV.U32 R6, RZ, RZ, R14 ;  /* 0x000000ffff067224 */ /* 0x000fce00078e000e */
.L_x_304:
[----:B------:R-:W-:Y:S05]  /*ba40*/  BSYNC B1 ;  /* 0x0000000000017941 */ /* 0x000fea0003800000 */
.L_x_303:
[----:B------:R-:W-:-:S13]  /*ba50*/  LOP3.LUT P0, RZ, R4, 0xff, RZ, 0xc0, !PT ;  /* 0x000000ff04ff7812 */ /* 0x000fda000780c0ff */
[----:B------:R-:W-:Y:S05]  /*ba60*/  @P0 BRA `(.L_x_307) ;  /* 0xfffffff400100947 */ /* 0x000fea000383ffff */
[----:B------:R-:W-:Y:S05]  /*ba70*/  BSYNC B0 ;  /* 0x0000000000007941 */ /* 0x000fea0003800000 */
.L_x_296:
[----:B------:R-:W-:-:S03]  /*ba80*/  UMOV UR8, 0xffffffff ;  /* 0xffffffff00087882 */ /* 0x000fc60000000000 */
[----:B------:R-:W-:Y:S05]  /*ba90*/  BRA.DIV UR8, `(.L_x_308) ;  /* 0x0000000608387947 */ /* 0x000fea000b800000 */
[----:B------:R-:W-:-:S13]  /*baa0*/  ELECT P6, URZ, PT ;  /* 0x00000000003f782f */ /* 0x000fda00038c0000 */
.L_x_323:
[----:B------:R-:W-:Y:S04]  /*bab0*/  BSSY B0, `(.L_x_309) ;  /* 0x0000034000007945 */ /* 0x000fe80003800000 */
[----:B------:R-:W-:Y:S05]  /*bac0*/  @!P6 BRA `(.L_x_310) ;  /* 0x0000000000c8e947 */ /* 0x000fea0003800000 */
[----:B------:R-:W-:-:S04]  /*bad0*/  LOP3.LUT R19, R19, 0x2, RZ, 0xfc, !PT ;  /* 0x0000000213137812 */ /* 0x000fc800078efcff */
[----:B------:R-:W-:-:S13]  /*bae0*/  ISETP.NE.AND P0, PT, R19, 0x3, PT ;  /* 0x000000031300780c */ /* 0x000fda0003f05270 */
[----:B------:R-:W-:Y:S05]  /*baf0*/  @!P0 BRA `(.L_x_311) ;  /* 0x0000000000048947 */ /* 0x000fea0003800000 */
[----:B------:R-:W-:Y:S01]  /*bb00*/  BPT.TRAP 0x1 ;  /* 0x000000040000795c */ /* 0x000fe20000300000 */
.L_x_311:
[----:B------:R-:W0:Y:S01]  /*bb10*/  S2R R5, SR_CgaCtaId ;  /* 0x0000000000057919 */ /* 0x000e220000008800 */
[----:B------:R-:W-:Y:S02]  /*bb20*/  MOV R2, 0x400 ;  /* 0x0000040000027802 */ /* 0x000fe40000000f00 */
[----:B------:R-:W-:Y:S02]  /*bb30*/  SHF.L.U32 R4, R0, 0x1f, RZ ;  /* 0x0000001f00047819 */ /* 0x000fe400000006ff */
[----:B0-----:R-:W-:-:S05]  /*bb40*/  LEA R2, R5, R2, 0x18 ;  /* 0x0000000205027211 */ /* 0x001fca00078ec0ff */
[----:B------:R-:W-:-:S04]  /*bb50*/  VIADD R2, R2, 0x28 ;  /* 0x0000002802027836 */ /* 0x000fc80000000000 */
[C---:B------:R-:W-:Y:S02]  /*bb60*/  IMAD R7, R3.reuse, 0x8, R2 ;  /* 0x0000000803077824 */ /* 0x040fe400078e0202 */
[----:B------:R-:W-:Y:S02]  /*bb70*/  VIADD R3, R3, 0x1 ;  /* 0x0000000103037836 */ /* 0x000fe40000000000 */
[----:B------:R-:W0:Y:S03]  /*bb80*/  SYNCS.PHASECHK.TRANS64.TRYWAIT P0, [R7+URZ], R4 ;  /* 0x00000004070075a7 */ /* 0x000e26000800017f */
[----:B------:R-:W-:-:S04]  /*bb90*/  ISETP.NE.AND P1, PT, R3, 0x5, PT ;  /* 0x000000050300780c */ /* 0x000fc80003f25270 */
[----:B------:R-:W-:Y:S02]  /*bba0*/  SEL R5, RZ, 0x1, P1 ;  /* 0x00000001ff057807 */ /* 0x000fe40000800000 */
[----:B------:R-:W-:Y:S02]  /*bbb0*/  SEL R3, R3, RZ, P1 ;  /* 0x000000ff03037207 */ /* 0x000fe40000800000 */
[----:B------:R-:W-:-:S03]  /*bbc0*/  LOP3.LUT R6, R0, R5, RZ, 0x3c, !PT ;  /* 0x0000000500067212 */ /* 0x000fc600078e3cff */
[----:B------:R-:W-:Y:S01]  /*bbd0*/  IMAD R8, R3, 0x8, R2 ;  /* 0x0000000803087824 */ /* 0x000fe200078e0202 */
[----:B------:R-:W-:Y:S01]  /*bbe0*/  SHF.L.U32 R5, R6, 0x1f, RZ ;  /* 0x0000001f06057819 */ /* 0x000fe200000006ff */
[----:B0-----:R-:W-:Y:S06]  /*bbf0*/  @!P0 BRA `(.L_x_312) ;  /* 0x0000000400008947 */ /* 0x001fec0003800000 */
.L_x_324:
[----:B------:R-:W1:Y:S01]  /*bc00*/  SYNCS.PHASECHK.TRANS64.TRYWAIT P0, [R8+URZ], R5 ;  /* 0x00000005080075a7 */ /* 0x000e62000800017f */
[----:B------:R-:W-:-:S05]  /*bc10*/  VIADD R0, R3, 0x1 ;  /* 0x0000000103007836 */ /* 0x000fca0000000000 */
[----:B------:R-:W-:-:S04]  /*bc20*/  ISETP.NE.AND P1, PT, R0, 0x5, PT ;  /* 0x000000050000780c */ /* 0x000fc80003f25270 */
[----:B------:R-:W-:Y:S02]  /*bc30*/  SEL R3, RZ, 0x1, P1 ;  /* 0x00000001ff037807 */ /* 0x000fe40000800000 */
[----:B0-----:R-:W-:Y:S02]  /*bc40*/  SEL R7, R0, RZ, P1 ;  /* 0x000000ff00077207 */ /* 0x001fe40000800000 */
[----:B------:R-:W-:-:S03]  /*bc50*/  LOP3.LUT R6, R6, R3, RZ, 0x3c, !PT ;  /* 0x0000000306067212 */ /* 0x000fc600078e3cff */
[----:B------:R-:W-:Y:S01]  /*bc60*/  IMAD R9, R7, 0x8, R2 ;  /* 0x0000000807097824 */ /* 0x000fe200078e0202 */
[----:B------:R-:W-:Y:S01]  /*bc70*/  SHF.L.U32 R4, R6, 0x1f, RZ ;  /* 0x0000001f06047819 */ /* 0x000fe200000006ff */
[----:B-1----:R-:W-:Y:S06]  /*bc80*/  @!P0 BRA `(.L_x_313) ;  /* 0x0000000000f08947 */ /* 0x002fec0003800000 */
.L_x_325:
[----:B------:R-:W1:Y:S01]  /*bc90*/  SYNCS.PHASECHK.TRANS64.TRYWAIT P0, [R9+URZ], R4 ;  /* 0x00000004090075a7 */ /* 0x000e62000800017f */
[----:B------:R-:W-:-:S05]  /*bca0*/  VIADD R0, R7, 0x1 ;  /* 0x0000000107007836 */ /* 0x000fca0000000000 */
[----:B------:R-:W-:-:S04]  /*bcb0*/  ISETP.NE.AND P1, PT, R0, 0x5, PT ;  /* 0x000000050000780c */ /* 0x000fc80003f25270 */
[----:B------:R-:W-:Y:S02]  /*bcc0*/  SEL R3, RZ, 0x1, P1 ;  /* 0x00000001ff037807 */ /* 0x000fe40000800000 */
[----:B------:R-:W-:Y:S02]  /*bcd0*/  SEL R7, R0, RZ, P1 ;  /* 0x000000ff00077207 */ /* 0x000fe40000800000 */
[----:B------:R-:W-:-:S03]  /*bce0*/  LOP3.LUT R11, R6, R3, RZ, 0x3c, !PT ;  /* 0x00000003060b7212 */ /* 0x000fc600078e3cff */
[----:B------:R-:W-:Y:S01]  /*bcf0*/  IMAD R6, R7, 0x8, R2 ;  /* 0x0000000807067824 */ /* 0x000fe200078e0202 */
[----:B0-----:R-:W-:Y:S01]  /*bd00*/  SHF.L.U32 R5, R11, 0x1f, RZ ;  /* 0x0000001f0b057819 */ /* 0x001fe200000006ff */
[----:B-1----:R-:W-:Y:S06]  /*bd10*/  @!P0 BRA `(.L_x_314) ;  /* 0x0000000000e08947 */ /* 0x002fec0003800000 */
.L_x_326:
[----:B------:R-:W1:Y:S01]  /*bd20*/  SYNCS.PHASECHK.TRANS64.TRYWAIT P0, [R6+URZ], R5 ;  /* 0x00000005060075a7 */ /* 0x000e62000800017f */
[----:B------:R-:W-:-:S05]  /*bd30*/  VIADD R0, R7, 0x1 ;  /* 0x0000000107007836 */ /* 0x000fca0000000000 */
[----:B------:R-:W-:-:S04]  /*bd40*/  ISETP.NE.AND P1, PT, R0, 0x5, PT ;  /* 0x000000050000780c */ /* 0x000fc80003f25270 */
[----:B0-----:R-:W-:Y:S02]  /*bd50*/  SEL R4, RZ, 0x1, P1 ;  /* 0x00000001ff047807 */ /* 0x001fe40000800000 */
[----:B------:R-:W-:Y:S02]  /*bd60*/  SEL R3, R0, RZ, P1 ;  /* 0x000000ff00037207 */ /* 0x000fe40000800000 */
[----:B------:R-:W-:Y:S01]  /*bd70*/  LOP3.LUT R0, R11, R4, RZ, 0x3c, !PT ;  /* 0x000000040b007212 */ /* 0x000fe200078e3cff */
[----:B-1----:R-:W-:Y:S06]  /*bd80*/  @!P0 BRA `(.L_x_315) ;  /* 0x0000000000d88947 */ /* 0x002fec0003800000 */
.L_x_327:
[----:B------:R-:W-:Y:S01]  /*bd90*/  IMAD R3, R3, 0x8, R2 ;  /* 0x0000000803037824 */ /* 0x000fe200078e0202 */
[----:B------:R-:W-:-:S07]  /*bda0*/  SHF.L.U32 R0, R0, 0x1f, RZ ;  /* 0x0000001f00007819 */ /* 0x000fce00000006ff */
.L_x_316:
[----:B-1----:R1:W2:Y:S02]  /*bdb0*/  SYNCS.PHASECHK.TRANS64.TRYWAIT P0, [R3+URZ], R0 ;  /* 0x00000000030075a7 */ /* 0x0022a4000800017f */
[----:B--2---:R-:W-:Y:S05]  /*bdc0*/  @!P0 NANOSLEEP.SYNCS 0x989680 ;  /* 0x009896800000895d */ /* 0x004fea0003900000 */
[----:B------:R-:W2:Y:S02]  /*bdd0*/  @!P0 SYNCS.PHASECHK.TRANS64 P0, [R3+URZ], R0 ;  /* 0x00000000030085a7 */ /* 0x000ea4000800007f */
[----:B--2---:R-:W-:Y:S05]  /*bde0*/  @!P0 BRA `(.L_x_316) ;  /* 0xfffffffc00f08947 */ /* 0x004fea000383ffff */
.L_x_310:
[----:B------:R-:W-:Y:S05]  /*bdf0*/  BSYNC B0 ;  /* 0x0000000000007941 */ /* 0x000fea0003800000 */
.L_x_309:
[----:B------:R-:W-:Y:S05]  /*be00*/  EXIT ;  /* 0x000000000000794d */ /* 0x000fea0003800000 */
.L_x_21:
[----:B---3--:R3:W4:Y:S02]  /*be10*/  SYNCS.PHASECHK.TRANS64.TRYWAIT P1, [R3+URZ], R0 ;  /* 0x00000000030075a7 */ /* 0x008724000802017f */
[----:B----4-:R-:W-:Y:S05]  /*be20*/  @!P1 NANOSLEEP.SYNCS 0x989680 ;  /* 0x009896800000995d */ /* 0x010fea0003900000 */
[----:B------:R-:W4:Y:S02]  /*be30*/  @!P1 SYNCS.PHASECHK.TRANS64 P1, [R3+URZ], R0 ;  /* 0x00000000030095a7 */ /* 0x000f24000802007f */
[----:B----4-:R-:W-:Y:S05]  /*be40*/  @!P1 BRA `(.L_x_21) ;  /* 0xfffffffc00f09947 */ /* 0x010fea000383ffff */
[----:B------:R-:W-:Y:S05]  /*be50*/  BRA `(.L_x_20) ;  /* 0xffffff5400b87947 */ /* 0x000fea000383ffff */
.L_x_26:
[----:B-1----:R1:W2:Y:S02]  /*be60*/  SYNCS.PHASECHK.TRANS64.TRYWAIT P1, [R5+URZ], R4 ;  /* 0x00000004050075a7 */ /* 0x0022a4000802017f */
[----:B--2---:R-:W-:Y:S05]  /*be70*/  @!P1 NANOSLEEP.SYNCS 0x989680 ;  /* 0x009896800000995d */ /* 0x004fea0003900000 */
[----:B------:R-:W2:Y:S02]  /*be80*/  @!P1 SYNCS.PHASECHK.TRANS64 P1, [R5+URZ], R4 ;  /* 0x00000004050095a7 */ /* 0x000ea4000802007f */
[----:B--2---:R-:W-:Y:S05]  /*be90*/  @!P1 BRA `(.L_x_26) ;  /* 0xfffffffc00f09947 */ /* 0x004fea000383ffff */
[----:B------:R-:W-:Y:S05]  /*bea0*/  BRA `(.L_x_25) ;  /* 0xffffff5c00347947 */ /* 0x000fea000383ffff */
.L_x_297:
[----:B------:R-:W-:Y:S01]  /*beb0*/  BSSY B1, `(.L_x_317) ;  /* 0x0000006000017945 */ /* 0x000fe20003800000 */
[----:B------:R-:W-:-:S07]  /*bec0*/  IMAD.MOV.U32 R15, RZ, RZ, -0x1 ;  /* 0xffffffffff0f7424 */ /* 0x000fce00078e00ff */
[----:B------:R-:W-:Y:S05]  /*bed0*/  WARPSYNC.COLLECTIVE R15, `(.L_x_318) ;  /* 0x000000000f0c7348 */ /* 0x000fea0003c00000 */
[----:B------:R-:W-:Y:S02]  /*bee0*/  ELECT P6, UR62, PT ;  /* 0x00000000003e782f */ /* 0x000fe400038c0000 */
[----:B------:R-:W-:Y:S01]  /*bef0*/  MOV R14, UR62 ;  /* 0x0000003e000e7c02 */ /* 0x000fe20008000f00 */
[----:B------:R-:W-:Y:S10]  /*bf00*/  ENDCOLLECTIVE ;  /* 0x000000000000791b */ /* 0x000ff40003800000 */
.L_x_318:
[----:B------:R-:W-:Y:S05]  /*bf10*/  BSYNC B1 ;  /* 0x0000000000017941 */ /* 0x000fea0003800000 */
.L_x_317:
[----:B------:R-:W-:Y:S05]  /*bf20*/  BRA `(.L_x_319) ;  /* 0xffffffec00ec7947 */ /* 0x000fea000383ffff */
.L_x_300:
[----:B-1----:R1:W2:Y:S02]  /*bf30*/  SYNCS.PHASECHK.TRANS64.TRYWAIT P0, [R23+URZ+0x28], R14 ;  /* 0x0000280e170075a7 */ /* 0x0022a4000800017f */
[----:B--2---:R-:W-:Y:S05]  /*bf40*/  @!P0 NANOSLEEP.SYNCS 0x989680 ;  /* 0x009896800000895d */ /* 0x004fea0003900000 */
[----:B------:R-:W2:Y:S02]  /*bf50*/  @!P0 SYNCS.PHASECHK.TRANS64 P0, [R23+URZ+0x28], R14 ;  /* 0x0000280e170085a7 */ /* 0x000ea4000800007f */
[----:B--2---:R-:W-:Y:S05]  /*bf60*/  @!P0 BRA `(.L_x_300) ;  /* 0xfffffffc00f08947 */ /* 0x004fea000383ffff */
[----:B------:R-:W-:Y:S05]  /*bf70*/  BRA `(.L_x_320) ;  /* 0xfffffff000247947 */ /* 0x000fea000383ffff */
.L_x_308:
[----:B------:R-:W-:Y:S01]  /*bf80*/  BSSY B0, `(.L_x_321) ;  /* 0x0000006000007945 */ /* 0x000fe20003800000 */
[----:B------:R-:W-:-:S07]  /*bf90*/  IMAD.MOV.U32 R15, RZ, RZ, -0x1 ;  /* 0xffffffffff0f7424 */ /* 0x000fce00078e00ff */
[----:B------:R-:W-:Y:S05]  /*bfa0*/  WARPSYNC.COLLECTIVE R15, `(.L_x_322) ;  /* 0x000000000f0c7348 */ /* 0x000fea0003c00000 */
[----:B------:R-:W-:Y:S02]  /*bfb0*/  ELECT P6, UR62, PT ;  /* 0x00000000003e782f */ /* 0x000fe400038c0000 */
[----:B------:R-:W-:Y:S01]  /*bfc0*/  MOV R14, UR62 ;  /* 0x0000003e000e7c02 */ /* 0x000fe20008000f00 */
[----:B------:R-:W-:Y:S10]  /*bfd0*/  ENDCOLLECTIVE ;  /* 0x000000000000791b */ /* 0x000ff40003800000 */
.L_x_322:
[----:B------:R-:W-:Y:S05]  /*bfe0*/  BSYNC B0 ;  /* 0x0000000000007941 */ /* 0x000fea0003800000 */
.L_x_321:
[----:B------:R-:W-:Y:S05]  /*bff0*/  BRA `(.L_x_323) ;  /* 0xfffffff800ac7947 */ /* 0x000fea000383ffff */
.L_x_312:
[----:B0-----:R0:W1:Y:S02]  /*c000*/  SYNCS.PHASECHK.TRANS64.TRYWAIT P0, [R7+URZ], R4 ;  /* 0x00000004070075a7 */ /* 0x001064000800017f */
[----:B-1----:R-:W-:Y:S05]  /*c010*/  @!P0 NANOSLEEP.SYNCS 0x989680 ;  /* 0x009896800000895d */ /* 0x002fea0003900000 */
[----:B------:R-:W1:Y:S02]  /*c020*/  @!P0 SYNCS.PHASECHK.TRANS64 P0, [R7+URZ], R4 ;  /* 0x00000004070085a7 */ /* 0x000e64000800007f */
[----:B-1----:R-:W-:Y:S05]  /*c030*/  @!P0 BRA `(.L_x_312) ;  /* 0xfffffffc00f08947 */ /* 0x002fea000383ffff */
[----:B------:R-:W-:Y:S05]  /*c040*/  BRA `(.L_x_324) ;  /* 0xfffffff800ec7947 */ /* 0x000fea000383ffff */
.L_x_313:
[----:B0-----:R0:W1:Y:S02]  /*c050*/  SYNCS.PHASECHK.TRANS64.TRYWAIT P0, [R8+URZ], R5 ;  /* 0x00000005080075a7 */ /* 0x001064000800017f */
[----:B-1----:R-:W-:Y:S05]  /*c060*/  @!P0 NANOSLEEP.SYNCS 0x989680 ;  /* 0x009896800000895d */ /* 0x002fea0003900000 */
[----:B------:R-:W1:Y:S02]  /*c070*/  @!P0 SYNCS.PHASECHK.TRANS64 P0, [R8+URZ], R5 ;  /* 0x00000005080085a7 */ /* 0x000e64000800007f */
[----:B-1----:R-:W-:Y:S05]  /*c080*/  @!P0 BRA `(.L_x_313) ;  /* 0xfffffffc00f08947 */ /* 0x002fea000383ffff */
[----:B------:R-:W-:Y:S05]  /*c090*/  BRA `(.L_x_325) ;  /* 0xfffffff800fc7947 */ /* 0x000fea000383ffff */
.L_x_314:
[----:B0-----:R0:W1:Y:S02]  /*c0a0*/  SYNCS.PHASECHK.TRANS64.TRYWAIT P0, [R9+URZ], R4 ;  /* 0x00000004090075a7 */ /* 0x001064000800017f */
[----:B-1----:R-:W-:Y:S05]  /*c0b0*/  @!P0 NANOSLEEP.SYNCS 0x989680 ;  /* 0x009896800000895d */ /* 0x002fea0003900000 */
[----:B------:R-:W1:Y:S02]  /*c0c0*/  @!P0 SYNCS.PHASECHK.TRANS64 P0, [R9+URZ], R4 ;  /* 0x00000004090085a7 */ /* 0x000e64000800007f */
[----:B-1----:R-:W-:Y:S05]  /*c0d0*/  @!P0 BRA `(.L_x_314) ;  /* 0xfffffffc00f08947 */ /* 0x002fea000383ffff */
[----:B------:R-:W-:Y:S05]  /*c0e0*/  BRA `(.L_x_326) ;  /* 0xfffffffc000c7947 */ /* 0x000fea000383ffff */
.L_x_315:
[----:B0-----:R0:W1:Y:S02]  /*c0f0*/  SYNCS.PHASECHK.TRANS64.TRYWAIT P0, [R6+URZ], R5 ;  /* 0x00000005060075a7 */ /* 0x001064000800017f */
[----:B-1----:R-:W-:Y:S05]  /*c100*/  @!P0 NANOSLEEP.SYNCS 0x989680 ;  /* 0x009896800000895d */ /* 0x002fea0003900000 */
[----:B------:R-:W1:Y:S02]  /*c110*/  @!P0 SYNCS.PHASECHK.TRANS64 P0, [R6+URZ], R5 ;  /* 0x00000005060085a7 */ /* 0x000e64000800007f */
[----:B-1----:R-:W-:Y:S05]  /*c120*/  @!P0 BRA `(.L_x_315) ;  /* 0xfffffffc00f08947 */ /* 0x002fea000383ffff */
[----:B------:R-:W-:Y:S05]  /*c130*/  BRA `(.L_x_327) ;  /* 0xfffffffc00147947 */ /* 0x000fea000383ffff */
.L_x_328:
[----:B------:R-:W-:-:S00]  /*c140*/  BRA `(.L_x_328) ;  /* 0xfffffffc00fc7947 */ /* 0x000fc0000383ffff */
[----:B------:R-:W-:-:S00]  /*c150*/  NOP ;  /* 0x0000000000007918 */ /* 0x000fc00000000000 */
        /* <DEDUP_REMOVED lines=10> */
.L_x_329:


//--------------------- .nv.global.init           --------------------------
	.section	.nv.global.init,"aw",@progbits
.nv.global.init:
	.type		$str$22,@object
	.size		$str$22,($str$23 - $str$22)
$str$22:
        /*0000*/ 	.byte	0x6b, 0x5f, 0x74, 0x69, 0x6c, 0x65, 0x5f, 0x63, 0x6f, 0x75, 0x6e, 0x74, 0x20, 0x3e, 0x3d, 0x20
        /*0010*/ 	.byte	0x31, 0x00
	.type		$str$23,@object
	.size		$str$23,(__unnamed_1 - $str$23)
$str$23:
        /*0012*/ 	.byte	0x2f, 0x74, 0x6d, 0x70, 0x2f, 0x63, 0x75, 0x74, 0x6c, 0x61, 0x73, 0x73, 0x5f, 0x73, 0x77, 0x65
        /*0022*/ 	.byte	0x65, 0x70, 0x5f, 0x73, 0x72, 0x63, 0x2f, 0x69, 0x6e, 0x63, 0x6c, 0x75, 0x64, 0x65, 0x2f, 0x63
        /*0032*/ 	.byte	0x75, 0x74, 0x6c, 0x61, 0x73, 0x73, 0x2f, 0x67, 0x65, 0x6d, 0x6d, 0x2f, 0x63, 0x6f, 0x6c, 0x6c
        /*0042*/ 	.byte	0x65, 0x63, 0x74, 0x69, 0x76, 0x65, 0x2f, 0x73, 0x6d, 0x39, 0x30, 0x5f, 0x6d, 0x6d, 0x61, 0x5f
        /*0052*/ 	.byte	0x74, 0x6d, 0x61, 0x5f, 0x67, 0x6d, 0x6d, 0x61, 0x5f, 0x73, 0x73, 0x5f, 0x77, 0x61, 0x72, 0x70
        /*0062*/ 	.byte	0x73, 0x70, 0x65, 0x63, 0x69, 0x61, 0x6c, 0x69, 0x7a, 0x65, 0x64, 0x2e, 0x68, 0x70, 0x70, 0x00
	.type		__unnamed_1,@object
	.size		__unnamed_1,(.L_0 - __unnamed_1)
__unnamed_1:
        /*0072*/ 	.byte	0x76, 0x6f, 0x69, 0x64, 0x20, 0x63, 0x75, 0x74, 0x6c, 0x61, 0x73, 0x73, 0x3a, 0x3a, 0x67, 0x65
        /* <DEDUP_REMOVED lines=177> */
        /*0b92*/ 	.byte	0x69, 0x64, 0x65, 0x6e, 0x74, 0x69, 0x74, 0x79, 0x5d, 0x00
.L_0:


//--------------------- .nv.shared._ZN7cutlass13device_kernelINS_4gemm6kernel13GemmUniversalIN4cute5tupleIJiiiiEEENS1_10collective13CollectiveMmaINS1_34MainloopSm90TmaGmmaWarpSpecializedILi5ENS5_IJNS4_1CILi2EEENSA_ILi1EEESC_EEENS1_35KernelTmaWarpSpecializedCooperativeEEENS5_IJNSA_ILi128EEENSA_ILi256EEENSA_ILi64EEEEEENS_10tfloat32_tENS5_IJlSC_lEEESK_SL_NS4_8TiledMMAINS4_8MMA_AtomIJNS4_4SM904GMMA30MMA_64x256x8_F32TF32TF32_SS_TNILNSP_7ScaleInE1ELSR_1EEEEEENS4_6LayoutISD_NS5_IJSC_NSA_ILi0EEESV_EEEEENS5_IJNS4_10UnderscoreESY_SY_EEEEENS4_13SM90_TMA_LOADENS4_14ComposedLayoutINS4_7SwizzleILi3ELi4ELi3EEENS4_18smem_ptr_flag_bitsILi32EEENSU_INS5_IJNSA_ILi8EEENSA_ILi32EEEEEENS5_IJS18_SC_EEEEEEEvNS4_8identityENS4_23SM90_TMA_LOAD_MULTICASTES1C_vS1D_EENS_8epilogue10collective6detail29Sm90TmaWarpSpecializedAdapterINS1H_15DefaultEpilogueISK_SL_SL_NS1G_6thread17LinearCombinationISK_Li1EffLNS1L_9ScaleType4KindE0ELNS_15FloatRoundStyleE2ESK_EENS1_15EpilogueDefaultEEEEEvvEEEEvNT_6ParamsE --------------------------
	.section	.nv.shared._ZN7cutlass13device_kernelINS_4gemm6kernel13GemmUniversalIN4cute5tupleIJiiiiEEENS1_10collective13CollectiveMmaINS1_34MainloopSm90TmaGmmaWarpSpecializedILi5ENS5_IJNS4_1CILi2EEENSA_ILi1EEESC_EEENS1_35KernelTmaWarpSpecializedCooperativeEEENS5_IJNSA_ILi128EEENSA_ILi256EEENSA_ILi64EEEEEENS_10tfloat32_tENS5_IJlSC_lEEESK_SL_NS4_8TiledMMAINS4_8MMA_AtomIJNS4_4SM904GMMA30MMA_64x256x8_F32TF32TF32_SS_TNILNSP_7ScaleInE1ELSR_1EEEEEENS4_6LayoutISD_NS5_IJSC_NSA_ILi0EEESV_EEEEENS5_IJNS4_10UnderscoreESY_SY_EEEEENS4_13SM90_TMA_LOADENS4_14ComposedLayoutINS4_7SwizzleILi3ELi4ELi3EEENS4_18smem_ptr_flag_bitsILi32EEENSU_INS5_IJNSA_ILi8EEENSA_ILi32EEEEEENS5_IJS18_SC_EEEEEEEvNS4_8identityENS4_23SM90_TMA_LOAD_MULTICASTES1C_vS1D_EENS_8epilogue10collective6detail29Sm90TmaWarpSpecializedAdapterINS1H_15DefaultEpilogueISK_SL_SL_NS1G_6thread17LinearCombinationISK_Li1EffLNS1L_9ScaleType4KindE0ELNS_15FloatRoundStyleE2ESK_EENS1_15EpilogueDefaultEEEEEvvEEEEvNT_6ParamsE,"aw",@nobits
	.sectionflags	@""
	.align	16
	.zero		1024


//--------------------- .nv.shared.reserved.0     --------------------------
	.section	.nv.shared.reserved.0,"aw",@nobits
	.weak		__nv_reservedSMEM_offset_0_alias
	.size		__nv_reservedSMEM_offset_0_alias, 0, 0
	.other		__nv_reservedSMEM_offset_0_alias,@"STO_CUDA_RESERVED_SHARED STV_DEFAULT"
__nv_reservedSMEM_offset_0_alias:
	.zero		0


//--------------------- .nv.global                --------------------------
	.section	.nv.global,"aw",@nobits
.nv.global:
	.type		_ZN39_INTERNAL_4ccb993a_4_k_cu_fbde7622_71114cute1_E,@object
	.size		_ZN39_INTERNAL_4ccb993a_4_k_cu_fbde7622_71114cute1_E,(_ZN39_INTERNAL_4ccb993a_4_k_cu_fbde7622_71114cuda3std3__45__cpo6cbeginE - _ZN39_INTERNAL_4ccb993a_4_k_cu_fbde7622_71114cute1_E)
_ZN39_INTERNAL_4ccb993a_4_k_cu_fbde7622_71114cute1_E:
	.zero		1
	.type		_ZN39_INTERNAL_4ccb993a_4_k_cu_fbde7622_71114cuda3std3__45__cpo6cbeginE,@object
	.size		_ZN39_INTERNAL_4ccb993a_4_k_cu_fbde7622_71114cuda3std3__45__cpo6cbeginE,(_ZN39_INTERNAL_4ccb993a_4_k_cu_fbde7622_71114cuda3std3__48in_placeE - _ZN39_INTERNAL_4ccb993a_4_k_cu_fbde7622_71114cuda3std3__45__cpo6cbeginE)
_ZN39_INTERNAL_4ccb993a_4_k_cu_fbde7622_71114cuda3std3__45__cpo6cbeginE:
	.zero		1
	.type		_ZN39_INTERNAL_4ccb993a_4_k_cu_fbde7622_71114cuda3std3__48in_placeE,@object
	.size		_ZN39_INTERNAL_4ccb993a_4_k_cu_fbde7622_71114cuda3std3__48in_placeE,(_ZN39_INTERNAL_4ccb993a_4_k_cu_fbde7622_71114cuda3std6ranges3__45__cpo9iter_moveE - _ZN39_INTERNAL_4ccb993a_4_k_cu_fbde7622_71114cuda3std3__48in_placeE)
_ZN39_INTERNAL_4ccb993a_4_k_cu_fbde7622_71114cuda3std3__48in_placeE:
	.zero		1
	.type		_ZN39_INTERNAL_4ccb993a_4_k_cu_fbde7622_71114cuda3std6ranges3__45__cpo9iter_moveE,@object
	.size		_ZN39_INTERNAL_4ccb993a_4_k_cu_fbde7622_71114cuda3std6ranges3__45__cpo9iter_moveE,(_ZN39_INTERNAL_4ccb993a_4_k_cu_fbde7622_71114cuda3std3__45__cpo5beginE - _ZN39_INTERNAL_4ccb993a_4_k_cu_fbde7622_71114cuda3std6ranges3__45__cpo9iter_moveE)
_ZN39_INTERNAL_4ccb993a_4_k_cu_fbde7622_71114cuda3std6ranges3__45__cpo9iter_moveE:
	.zero		1
	.type		_ZN39_INTERNAL_4ccb993a_4_k_cu_fbde7622_71114cuda3std3__45__cpo5beginE,@object
	.size		_ZN39_INTERNAL_4ccb993a_4_k_cu_fbde7622_71114cuda3std3__45__cpo5beginE,(_ZN39_INTERNAL_4ccb993a_4_k_cu_fbde7622_71114cuda3std3__441_GLOBAL__N__4ccb993a_4_k_cu_fbde7622_71116ignoreE - _ZN39_INTERNAL_4ccb993a_4_k_cu_fbde7622_71114cuda3std3__45__cpo5beginE)
_ZN39_INTERNAL_4ccb993a_4_k_cu_fbde7622_71114cuda3std3__45__cpo5beginE:
	.zero		1
	.type		_ZN39_INTERNAL_4ccb993a_4_k_cu_fbde7622_71114cuda3std3__441_GLOBAL__N__4ccb993a_4_k_cu_fbde7622_71116ignoreE,@object
	.size		_ZN39_INTERNAL_4ccb993a_4_k_cu_fbde7622_71114cuda3std3__441_GLOBAL__N__4ccb993a_4_k_cu_fbde7622_71116ignoreE,(_ZN39_INTERNAL_4ccb993a_4_k_cu_fbde7622_71114cute7productE - _ZN39_INTERNAL_4ccb993a_4_k_cu_fbde7622_71114cuda3std3__441_GLOBAL__N__4ccb993a_4_k_cu_fbde7622_71116ignoreE)
_ZN39_INTERNAL_4ccb993a_4_k_cu_fbde7622_71114cuda3std3__441_GLOBAL__N__4ccb993a_4_k_cu_fbde7622_71116ignoreE:
	.zero		1
	.type		_ZN39_INTERNAL_4ccb993a_4_k_cu_fbde7622_71114cute7productE,@object
	.size		_ZN39_INTERNAL_4ccb993a_4_k_cu_fbde7622_71114cute7productE,(_ZN39_INTERNAL_4ccb993a_4_k_cu_fbde7622_71114cuda3std3__45__cpo3endE - _ZN39_INTERNAL_4ccb993a_4_k_cu_fbde7622_71114cute7productE)
_ZN39_INTERNAL_4ccb993a_4_k_cu_fbde7622_71114cute7productE:
	.zero		1
	.type		_ZN39_INTERNAL_4ccb993a_4_k_cu_fbde7622_71114cuda3std3__45__cpo3endE,@object
	.size		_ZN39_INTERNAL_4ccb993a_4_k_cu_fbde7622_71114cuda3std3__45__cpo3endE,(_ZN39_INTERNAL_4ccb993a_4_k_cu_fbde7622_71114cuda3std3__419piecewise_constructE - _ZN39_INTERNAL_4ccb993a_4_k_cu_fbde7622_71114cuda3std3__45__cpo3endE)
_ZN39_INTERNAL_4ccb993a_4_k_cu_fbde7622_71114cuda3std3__45__cpo3endE:
	.zero		1
	.type		_ZN39_INTERNAL_4ccb993a_4_k_cu_fbde7622_71114cuda3std3__419piecewise_constructE,@object
	.size		_ZN39_INTERNAL_4ccb993a_4_k_cu_fbde7622_71114cuda3std3__419piecewise_constructE,(_ZN39_INTERNAL_4ccb993a_4_k_cu_fbde7622_71114cuda3std3__45__cpo4cendE - _ZN39_INTERNAL_4ccb993a_4_k_cu_fbde7622_71114cuda3std3__419piecewise_constructE)
_ZN39_INTERNAL_4ccb993a_4_k_cu_fbde7622_71114cuda3std3__419piecewise_constructE:
	.zero		1
	.type		_ZN39_INTERNAL_4ccb993a_4_k_cu_fbde7622_71114cuda3std3__45__cpo4cendE,@object
	.size		_ZN39_INTERNAL_4ccb993a_4_k_cu_fbde7622_71114cuda3std3__45__cpo4cendE,(_ZN39_INTERNAL_4ccb993a_4_k_cu_fbde7622_71114cuda3std6ranges3__45__cpo4swapE - _ZN39_INTERNAL_4ccb993a_4_k_cu_fbde7622_71114cuda3std3__45__cpo4cendE)
_ZN39_INTERNAL_4ccb993a_4_k_cu_fbde7622_71114cuda3std3__45__cpo4cendE:
	.zero		1
	.type		_ZN39_INTERNAL_4ccb993a_4_k_cu_fbde7622_71114cuda3std6ranges3__45__cpo4swapE,@object
	.size		_ZN39_INTERNAL_4ccb993a_4_k_cu_fbde7622_71114cuda3std6ranges3__45__cpo4swapE,(.L_8 - _ZN39_INTERNAL_4ccb993a_4_k_cu_fbde7622_71114cuda3std6ranges3__45__cpo4swapE)
_ZN39_INTERNAL_4ccb993a_4_k_cu_fbde7622_71114cuda3std6ranges3__45__cpo4swapE:
	.zero		1
.L_8:


//--------------------- .nv.constant0._ZN7cutlass13device_kernelINS_4gemm6kernel13GemmUniversalIN4cute5tupleIJiiiiEEENS1_10collective13CollectiveMmaINS1_34MainloopSm90TmaGmmaWarpSpecializedILi5ENS5_IJNS4_1CILi2EEENSA_ILi1EEESC_EEENS1_35KernelTmaWarpSpecializedCooperativeEEENS5_IJNSA_ILi128EEENSA_ILi256EEENSA_ILi64EEEEEENS_10tfloat32_tENS5_IJlSC_lEEESK_SL_NS4_8TiledMMAINS4_8MMA_AtomIJNS4_4SM904GMMA30MMA_64x256x8_F32TF32TF32_SS_TNILNSP_7ScaleInE1ELSR_1EEEEEENS4_6LayoutISD_NS5_IJSC_NSA_ILi0EEESV_EEEEENS5_IJNS4_10UnderscoreESY_SY_EEEEENS4_13SM90_TMA_LOADENS4_14ComposedLayoutINS4_7SwizzleILi3ELi4ELi3EEENS4_18smem_ptr_flag_bitsILi32EEENSU_INS5_IJNSA_ILi8EEENSA_ILi32EEEEEENS5_IJS18_SC_EEEEEEEvNS4_8identityENS4_23SM90_TMA_LOAD_MULTICASTES1C_vS1D_EENS_8epilogue10collective6detail29Sm90TmaWarpSpecializedAdapterINS1H_15DefaultEpilogueISK_SL_SL_NS1G_6thread17LinearCombinationISK_Li1EffLNS1L_9ScaleType4KindE0ELNS_15FloatRoundStyleE2ESK_EENS1_15EpilogueDefaultEEEEEvvEEEEvNT_6ParamsE --------------------------
	.section	.nv.constant0._ZN7cutlass13device_kernelINS_4gemm6kernel13GemmUniversalIN4cute5tupleIJiiiiEEENS1_10collective13CollectiveMmaINS1_34MainloopSm90TmaGmmaWarpSpecializedILi5ENS5_IJNS4_1CILi2EEENSA_ILi1EEESC_EEENS1_35KernelTmaWarpSpecializedCooperativeEEENS5_IJNSA_ILi128EEENSA_ILi256EEENSA_ILi64EEEEEENS_10tfloat32_tENS5_IJlSC_lEEESK_SL_NS4_8TiledMMAINS4_8MMA_AtomIJNS4_4SM904GMMA30MMA_64x256x8_F32TF32TF32_SS_TNILNSP_7ScaleInE1ELSR_1EEEEEENS4_6LayoutISD_NS5_IJSC_NSA_ILi0EEESV_EEEEENS5_IJNS4_10UnderscoreESY_SY_EEEEENS4_13SM90_TMA_LOADENS4_14ComposedLayoutINS4_7SwizzleILi3ELi4ELi3EEENS4_18smem_ptr_flag_bitsILi32EEENSU_INS5_IJNSA_ILi8EEENSA_ILi32EEEEEENS5_IJS18_SC_EEEEEEEvNS4_8identityENS4_23SM90_TMA_LOAD_MULTICASTES1C_vS1D_EENS_8epilogue10collective6detail29Sm90TmaWarpSpecializedAdapterINS1H_15DefaultEpilogueISK_SL_SL_NS1G_6thread17LinearCombinationISK_Li1EffLNS1L_9ScaleType4KindE0ELNS_15FloatRoundStyleE2ESK_EENS1_15EpilogueDefaultEEEEEvvEEEEvNT_6ParamsE,"a",@progbits
	.sectionflags	@""
	.align	4
.nv.constant0._ZN7cutlass13device_kernelINS_4gemm6kernel13GemmUniversalIN4cute5tupleIJiiiiEEENS1_10collective13CollectiveMmaINS1_34MainloopSm90TmaGmmaWarpSpecializedILi5ENS5_IJNS4_1CILi2EEENSA_ILi1EEESC_EEENS1_35KernelTmaWarpSpecializedCooperativeEEENS5_IJNSA_ILi128EEENSA_ILi256EEENSA_ILi64EEEEEENS_10tfloat32_tENS5_IJlSC_lEEESK_SL_NS4_8TiledMMAINS4_8MMA_AtomIJNS4_4SM904GMMA30MMA_64x256x8_F32TF32TF32_SS_TNILNSP_7ScaleInE1ELSR_1EEEEEENS4_6LayoutISD_NS5_IJSC_NSA_ILi0EEESV_EEEEENS5_IJNS4_10UnderscoreESY_SY_EEEEENS4_13SM90_TMA_LOADENS4_14ComposedLayoutINS4_7SwizzleILi3ELi4ELi3EEENS4_18smem_ptr_flag_bitsILi32EEENSU_INS5_IJNSA_ILi8EEENSA_ILi32EEEEEENS5_IJS18_SC_EEEEEEEvNS4_8identityENS4_23SM90_TMA_LOAD_MULTICASTES1C_vS1D_EENS_8epilogue10collective6detail29Sm90TmaWarpSpecializedAdapterINS1H_15DefaultEpilogueISK_SL_SL_NS1G_6thread17LinearCombinationISK_Li1EffLNS1L_9ScaleType4KindE0ELNS_15FloatRoundStyleE2ESK_EENS1_15EpilogueDefaultEEEEEvvEEEEvNT_6ParamsE:
	.zero		1664


//--------------------- SYMBOLS --------------------------

	.type		.nv.reservedSmem.offset0,@object
	.size		.nv.reservedSmem.offset0,0x4
	.type		__assertfail,@function
